//
// Generated by NVIDIA NVVM Compiler
//
// Compiler Build ID: CL-36424714
// Cuda compilation tools, release 13.0, V13.0.88
// Based on NVVM 20.0.0
//

.version 9.0
.target sm_100
.address_size 64

	// .globl	kNMLQuadraticMinimize1_kernel
.extern .shared .align 16 .b8 slopeBuffer[];

.visible .entry kNMLQuadraticMinimize1_kernel(
	.param .u32 kNMLQuadraticMinimize1_kernel_param_0,
	.param .u32 kNMLQuadraticMinimize1_kernel_param_1,
	.param .u64 .ptr .align 1 kNMLQuadraticMinimize1_kernel_param_2,
	.param .u64 .ptr .align 1 kNMLQuadraticMinimize1_kernel_param_3,
	.param .u64 .ptr .align 1 kNMLQuadraticMinimize1_kernel_param_4,
	.param .u64 .ptr .align 1 kNMLQuadraticMinimize1_kernel_param_5
)
{
	.reg .pred 	%p<13>;
	.reg .b32 	%r<60>;
	.reg .b32 	%f<102>;
	.reg .b64 	%rd<22>;

	ld.param.u32 	%r31, [kNMLQuadraticMinimize1_kernel_param_0];
	ld.param.u32 	%r32, [kNMLQuadraticMinimize1_kernel_param_1];
	ld.param.u64 	%rd4, [kNMLQuadraticMinimize1_kernel_param_2];
	ld.param.u64 	%rd5, [kNMLQuadraticMinimize1_kernel_param_3];
	ld.param.u64 	%rd6, [kNMLQuadraticMinimize1_kernel_param_4];
	ld.param.u64 	%rd7, [kNMLQuadraticMinimize1_kernel_param_5];
	mov.u32 	%r1, %tid.x;
	mov.u32 	%r2, %ctaid.x;
	mov.u32 	%r3, %ntid.x;
	mad.lo.s32 	%r51, %r2, %r3, %r1;
	setp.ge.s32 	%p1, %r51, %r31;
	mov.f32 	%f101, 0f00000000;
	@%p1 bra 	$L__BB0_3;
	mov.u32 	%r33, %nctaid.x;
	mul.lo.s32 	%r5, %r3, %r33;
	cvta.to.global.u64 	%rd1, %rd5;
	cvta.to.global.u64 	%rd2, %rd4;
	cvta.to.global.u64 	%rd3, %rd6;
	mov.f32 	%f101, 0f00000000;
	mul.wide.s32 	%rd14, %r32, 8;
$L__BB0_2:
	mul.wide.s32 	%rd8, %r51, 16;
	add.s64 	%rd9, %rd1, %rd8;
	ld.global.f32 	%f19, [%rd9+12];
	add.s64 	%rd10, %rd2, %rd8;
	.pragma "used_bytes_mask 4095";
	ld.global.v4.f32 	{%f20, %f21, %f22, %f23}, [%rd10];
	mul.wide.s32 	%rd11, %r51, 8;
	add.s64 	%rd12, %rd3, %rd11;
	ld.global.u64 	%rd13, [%rd12];
	cvt.rn.f32.s64 	%f24, %rd13;
	mul.f32 	%f25, %f24, 0f2F800000;
	add.s64 	%rd15, %rd12, %rd14;
	ld.global.u64 	%rd16, [%rd15];
	cvt.rn.f32.s64 	%f26, %rd16;
	mul.f32 	%f27, %f26, 0f2F800000;
	add.s64 	%rd17, %rd15, %rd14;
	ld.global.u64 	%rd18, [%rd17];
	cvt.rn.f32.s64 	%f28, %rd18;
	mul.f32 	%f29, %f28, 0f2F800000;
	mul.f32 	%f30, %f21, %f27;
	fma.rn.f32 	%f31, %f20, %f25, %f30;
	fma.rn.f32 	%f32, %f22, %f29, %f31;
	mul.f32 	%f33, %f19, %f32;
	sub.f32 	%f101, %f101, %f33;
	add.s32 	%r51, %r51, %r5;
	setp.lt.s32 	%p2, %r51, %r31;
	@%p2 bra 	$L__BB0_2;
$L__BB0_3:
	shl.b32 	%r34, %r1, 2;
	mov.u32 	%r35, slopeBuffer;
	add.s32 	%r36, %r35, %r34;
	st.shared.f32 	[%r36], %f101;
	bar.sync 	0;
	setp.ne.s32 	%p3, %r1, 0;
	@%p3 bra 	$L__BB0_19;
	setp.lt.u32 	%p4, %r3, 2;
	@%p4 bra 	$L__BB0_18;
	add.s32 	%r8, %r3, -1;
	add.s32 	%r38, %r3, -2;
	and.b32  	%r9, %r8, 15;
	setp.lt.u32 	%p5, %r38, 15;
	mov.b32 	%r56, 1;
	@%p5 bra 	$L__BB0_9;
	add.s32 	%r52, %r35, 32;
	and.b32  	%r42, %r8, -16;
	neg.s32 	%r54, %r42;
	mov.b32 	%r53, 0;
$L__BB0_7:
	.pragma "nounroll";
	ld.shared.f32 	%f35, [%r52+-28];
	add.f32 	%f36, %f101, %f35;
	ld.shared.v2.f32 	{%f37, %f38}, [%r52+-24];
	add.f32 	%f39, %f36, %f37;
	add.f32 	%f40, %f39, %f38;
	ld.shared.v4.f32 	{%f41, %f42, %f43, %f44}, [%r52+-16];
	add.f32 	%f45, %f40, %f41;
	add.f32 	%f46, %f45, %f42;
	add.f32 	%f47, %f46, %f43;
	add.f32 	%f48, %f47, %f44;
	ld.shared.v4.f32 	{%f49, %f50, %f51, %f52}, [%r52];
	add.f32 	%f53, %f48, %f49;
	add.f32 	%f54, %f53, %f50;
	add.f32 	%f55, %f54, %f51;
	add.f32 	%f56, %f55, %f52;
	ld.shared.v4.f32 	{%f57, %f58, %f59, %f60}, [%r52+16];
	add.f32 	%f61, %f56, %f57;
	add.f32 	%f62, %f61, %f58;
	add.f32 	%f63, %f62, %f59;
	add.f32 	%f64, %f63, %f60;
	ld.shared.f32 	%f65, [%r52+32];
	add.f32 	%f101, %f64, %f65;
	add.s32 	%r54, %r54, 16;
	add.s32 	%r53, %r53, 16;
	add.s32 	%r52, %r52, 64;
	setp.ne.s32 	%p6, %r54, 0;
	@%p6 bra 	$L__BB0_7;
	add.s32 	%r56, %r53, 1;
$L__BB0_9:
	setp.eq.s32 	%p7, %r9, 0;
	@%p7 bra 	$L__BB0_18;
	and.b32  	%r19, %r8, 7;
	setp.lt.u32 	%p8, %r9, 8;
	@%p8 bra 	$L__BB0_12;
	shl.b32 	%r43, %r56, 2;
	add.s32 	%r45, %r35, %r43;
	ld.shared.f32 	%f67, [%r45];
	add.f32 	%f68, %f101, %f67;
	ld.shared.f32 	%f69, [%r45+4];
	add.f32 	%f70, %f68, %f69;
	ld.shared.f32 	%f71, [%r45+8];
	add.f32 	%f72, %f70, %f71;
	ld.shared.f32 	%f73, [%r45+12];
	add.f32 	%f74, %f72, %f73;
	ld.shared.f32 	%f75, [%r45+16];
	add.f32 	%f76, %f74, %f75;
	ld.shared.f32 	%f77, [%r45+20];
	add.f32 	%f78, %f76, %f77;
	ld.shared.f32 	%f79, [%r45+24];
	add.f32 	%f80, %f78, %f79;
	ld.shared.f32 	%f81, [%r45+28];
	add.f32 	%f101, %f80, %f81;
	add.s32 	%r56, %r56, 8;
$L__BB0_12:
	setp.eq.s32 	%p9, %r19, 0;
	@%p9 bra 	$L__BB0_18;
	and.b32  	%r22, %r8, 3;
	setp.lt.u32 	%p10, %r19, 4;
	@%p10 bra 	$L__BB0_15;
	shl.b32 	%r46, %r56, 2;
	add.s32 	%r48, %r35, %r46;
	ld.shared.f32 	%f83, [%r48];
	add.f32 	%f84, %f101, %f83;
	ld.shared.f32 	%f85, [%r48+4];
	add.f32 	%f86, %f84, %f85;
	ld.shared.f32 	%f87, [%r48+8];
	add.f32 	%f88, %f86, %f87;
	ld.shared.f32 	%f89, [%r48+12];
	add.f32 	%f101, %f88, %f89;
	add.s32 	%r56, %r56, 4;
$L__BB0_15:
	setp.eq.s32 	%p11, %r22, 0;
	@%p11 bra 	$L__BB0_18;
	shl.b32 	%r49, %r56, 2;
	add.s32 	%r59, %r35, %r49;
	neg.s32 	%r58, %r22;
$L__BB0_17:
	.pragma "nounroll";
	ld.shared.f32 	%f90, [%r59];
	add.f32 	%f101, %f101, %f90;
	add.s32 	%r59, %r59, 4;
	add.s32 	%r58, %r58, 1;
	setp.ne.s32 	%p12, %r58, 0;
	@%p12 bra 	$L__BB0_17;
$L__BB0_18:
	cvta.to.global.u64 	%rd19, %rd7;
	mul.wide.u32 	%rd20, %r2, 4;
	add.s64 	%rd21, %rd19, %rd20;
	st.global.f32 	[%rd21], %f101;
$L__BB0_19:
	ret;

}
	// .globl	kNMLQuadraticMinimize2_kernel
.visible .entry kNMLQuadraticMinimize2_kernel(
	.param .u32 kNMLQuadraticMinimize2_kernel_param_0,
	.param .f32 kNMLQuadraticMinimize2_kernel_param_1,
	.param .f32 kNMLQuadraticMinimize2_kernel_param_2,
	.param .f32 kNMLQuadraticMinimize2_kernel_param_3,
	.param .u64 .ptr .align 1 kNMLQuadraticMinimize2_kernel_param_4,
	.param .u64 .ptr .align 1 kNMLQuadraticMinimize2_kernel_param_5,
	.param .u64 .ptr .align 1 kNMLQuadraticMinimize2_kernel_param_6,
	.param .u64 .ptr .align 1 kNMLQuadraticMinimize2_kernel_param_7,
	.param .u64 .ptr .align 1 kNMLQuadraticMinimize2_kernel_param_8
)
{
	.reg .pred 	%p<20>;
	.reg .b32 	%r<107>;
	.reg .b32 	%f<119>;
	.reg .b64 	%rd<29>;

	ld.param.u32 	%r57, [kNMLQuadraticMinimize2_kernel_param_0];
	ld.param.f32 	%f19, [kNMLQuadraticMinimize2_kernel_param_1];
	ld.param.f32 	%f20, [kNMLQuadraticMinimize2_kernel_param_2];
	ld.param.f32 	%f21, [kNMLQuadraticMinimize2_kernel_param_3];
	ld.param.u64 	%rd9, [kNMLQuadraticMinimize2_kernel_param_4];
	ld.param.u64 	%rd10, [kNMLQuadraticMinimize2_kernel_param_5];
	ld.param.u64 	%rd11, [kNMLQuadraticMinimize2_kernel_param_6];
	ld.param.u64 	%rd13, [kNMLQuadraticMinimize2_kernel_param_7];
	ld.param.u64 	%rd12, [kNMLQuadraticMinimize2_kernel_param_8];
	cvta.to.global.u64 	%rd1, %rd13;
	mov.u32 	%r1, %tid.x;
	mov.u32 	%r2, %nctaid.x;
	setp.ge.u32 	%p1, %r1, %r2;
	@%p1 bra 	$L__BB1_7;
	mov.u32 	%r3, %ntid.x;
	add.s32 	%r58, %r1, %r3;
	max.u32 	%r59, %r2, %r58;
	setp.lt.u32 	%p2, %r58, %r2;
	selp.u32 	%r60, 1, 0, %p2;
	add.s32 	%r61, %r58, %r60;
	sub.s32 	%r62, %r59, %r61;
	div.u32 	%r63, %r62, %r3;
	add.s32 	%r4, %r63, %r60;
	and.b32  	%r64, %r4, 3;
	setp.eq.s32 	%p3, %r64, 3;
	mov.u32 	%r98, %r1;
	@%p3 bra 	$L__BB1_4;
	add.s32 	%r65, %r4, 1;
	and.b32  	%r66, %r65, 3;
	shl.b32 	%r67, %r1, 2;
	mov.u32 	%r68, slopeBuffer;
	add.s32 	%r92, %r68, %r67;
	shl.b32 	%r6, %r3, 2;
	mul.wide.u32 	%rd14, %r1, 4;
	add.s64 	%rd28, %rd1, %rd14;
	mul.wide.u32 	%rd3, %r3, 4;
	neg.s32 	%r91, %r66;
	mad.lo.s32 	%r98, %r3, %r66, %r1;
$L__BB1_3:
	.pragma "nounroll";
	ld.global.f32 	%f22, [%rd28];
	st.shared.f32 	[%r92], %f22;
	add.s32 	%r92, %r92, %r6;
	add.s64 	%rd28, %rd28, %rd3;
	add.s32 	%r91, %r91, 1;
	setp.ne.s32 	%p4, %r91, 0;
	@%p4 bra 	$L__BB1_3;
$L__BB1_4:
	setp.lt.u32 	%p5, %r4, 3;
	@%p5 bra 	$L__BB1_7;
	shl.b32 	%r69, %r3, 1;
	add.s32 	%r97, %r98, %r69;
	shl.b32 	%r15, %r3, 2;
	mad.lo.s32 	%r96, %r3, 3, %r98;
	add.s32 	%r95, %r3, %r98;
	shl.b32 	%r70, %r98, 2;
	mov.u32 	%r71, slopeBuffer;
	add.s32 	%r94, %r71, %r70;
	shl.b32 	%r19, %r3, 4;
	shl.b32 	%r20, %r3, 3;
	mul.lo.s32 	%r21, %r3, 12;
$L__BB1_6:
	mul.wide.u32 	%rd15, %r98, 4;
	add.s64 	%rd16, %rd1, %rd15;
	ld.global.f32 	%f23, [%rd16];
	st.shared.f32 	[%r94], %f23;
	add.s32 	%r72, %r98, %r3;
	mul.wide.u32 	%rd17, %r95, 4;
	add.s64 	%rd18, %rd1, %rd17;
	ld.global.f32 	%f24, [%rd18];
	add.s32 	%r73, %r94, %r15;
	st.shared.f32 	[%r73], %f24;
	add.s32 	%r74, %r72, %r3;
	mul.wide.u32 	%rd19, %r97, 4;
	add.s64 	%rd20, %rd1, %rd19;
	ld.global.f32 	%f25, [%rd20];
	add.s32 	%r75, %r94, %r20;
	st.shared.f32 	[%r75], %f25;
	add.s32 	%r76, %r74, %r3;
	mul.wide.u32 	%rd21, %r96, 4;
	add.s64 	%rd22, %rd1, %rd21;
	ld.global.f32 	%f26, [%rd22];
	add.s32 	%r77, %r94, %r21;
	st.shared.f32 	[%r77], %f26;
	add.s32 	%r98, %r76, %r3;
	add.s32 	%r97, %r97, %r15;
	add.s32 	%r96, %r96, %r15;
	add.s32 	%r95, %r95, %r15;
	add.s32 	%r94, %r94, %r19;
	setp.lt.u32 	%p6, %r98, %r2;
	@%p6 bra 	$L__BB1_6;
$L__BB1_7:
	bar.sync 	0;
	setp.ne.s32 	%p7, %r1, 0;
	@%p7 bra 	$L__BB1_24;
	and.b32  	%r32, %r2, 15;
	setp.lt.u32 	%p8, %r2, 16;
	mov.f32 	%f117, 0f00000000;
	mov.b32 	%r102, 0;
	@%p8 bra 	$L__BB1_11;
	and.b32  	%r102, %r2, 2147483632;
	mov.u32 	%r80, slopeBuffer;
	add.s32 	%r99, %r80, 32;
	and.b32  	%r81, %r2, -16;
	neg.s32 	%r100, %r81;
	mov.f32 	%f117, 0f00000000;
$L__BB1_10:
	.pragma "nounroll";
	ld.shared.v4.f32 	{%f30, %f31, %f32, %f33}, [%r99+-32];
	add.f32 	%f34, %f117, %f30;
	add.f32 	%f35, %f34, %f31;
	add.f32 	%f36, %f35, %f32;
	add.f32 	%f37, %f36, %f33;
	ld.shared.v4.f32 	{%f38, %f39, %f40, %f41}, [%r99+-16];
	add.f32 	%f42, %f37, %f38;
	add.f32 	%f43, %f42, %f39;
	add.f32 	%f44, %f43, %f40;
	add.f32 	%f45, %f44, %f41;
	ld.shared.v4.f32 	{%f46, %f47, %f48, %f49}, [%r99];
	add.f32 	%f50, %f45, %f46;
	add.f32 	%f51, %f50, %f47;
	add.f32 	%f52, %f51, %f48;
	add.f32 	%f53, %f52, %f49;
	ld.shared.v4.f32 	{%f54, %f55, %f56, %f57}, [%r99+16];
	add.f32 	%f58, %f53, %f54;
	add.f32 	%f59, %f58, %f55;
	add.f32 	%f60, %f59, %f56;
	add.f32 	%f117, %f60, %f57;
	add.s32 	%r100, %r100, 16;
	add.s32 	%r99, %r99, 64;
	setp.ne.s32 	%p9, %r100, 0;
	@%p9 bra 	$L__BB1_10;
$L__BB1_11:
	setp.eq.s32 	%p10, %r32, 0;
	@%p10 bra 	$L__BB1_20;
	and.b32  	%r40, %r2, 7;
	setp.lt.u32 	%p11, %r32, 8;
	@%p11 bra 	$L__BB1_14;
	shl.b32 	%r82, %r102, 2;
	mov.u32 	%r83, slopeBuffer;
	add.s32 	%r84, %r83, %r82;
	ld.shared.f32 	%f62, [%r84];
	add.f32 	%f63, %f117, %f62;
	ld.shared.f32 	%f64, [%r84+4];
	add.f32 	%f65, %f63, %f64;
	ld.shared.f32 	%f66, [%r84+8];
	add.f32 	%f67, %f65, %f66;
	ld.shared.f32 	%f68, [%r84+12];
	add.f32 	%f69, %f67, %f68;
	ld.shared.f32 	%f70, [%r84+16];
	add.f32 	%f71, %f69, %f70;
	ld.shared.f32 	%f72, [%r84+20];
	add.f32 	%f73, %f71, %f72;
	ld.shared.f32 	%f74, [%r84+24];
	add.f32 	%f75, %f73, %f74;
	ld.shared.f32 	%f76, [%r84+28];
	add.f32 	%f117, %f75, %f76;
	add.s32 	%r102, %r102, 8;
$L__BB1_14:
	setp.eq.s32 	%p12, %r40, 0;
	@%p12 bra 	$L__BB1_20;
	and.b32  	%r43, %r2, 3;
	setp.lt.u32 	%p13, %r40, 4;
	@%p13 bra 	$L__BB1_17;
	shl.b32 	%r85, %r102, 2;
	mov.u32 	%r86, slopeBuffer;
	add.s32 	%r87, %r86, %r85;
	ld.shared.f32 	%f78, [%r87];
	add.f32 	%f79, %f117, %f78;
	ld.shared.f32 	%f80, [%r87+4];
	add.f32 	%f81, %f79, %f80;
	ld.shared.f32 	%f82, [%r87+8];
	add.f32 	%f83, %f81, %f82;
	ld.shared.f32 	%f84, [%r87+12];
	add.f32 	%f117, %f83, %f84;
	add.s32 	%r102, %r102, 4;
$L__BB1_17:
	setp.eq.s32 	%p14, %r43, 0;
	@%p14 bra 	$L__BB1_20;
	shl.b32 	%r88, %r102, 2;
	mov.u32 	%r89, slopeBuffer;
	add.s32 	%r105, %r89, %r88;
	neg.s32 	%r104, %r43;
$L__BB1_19:
	.pragma "nounroll";
	ld.shared.f32 	%f85, [%r105];
	add.f32 	%f117, %f117, %f85;
	add.s32 	%r105, %r105, 4;
	add.s32 	%r104, %r104, 1;
	setp.ne.s32 	%p15, %r104, 0;
	@%p15 bra 	$L__BB1_19;
$L__BB1_20:
	sub.f32 	%f86, %f20, %f19;
	div.rn.f32 	%f87, %f86, %f21;
	add.f32 	%f88, %f87, %f117;
	div.rn.f32 	%f14, %f88, %f21;
	setp.eq.f32 	%p16, %f14, 0f00000000;
	@%p16 bra 	$L__BB1_22;
	add.f32 	%f89, %f14, %f14;
	mul.f32 	%f90, %f21, %f89;
	sub.f32 	%f91, %f117, %f90;
	neg.f32 	%f92, %f91;
	div.rn.f32 	%f118, %f92, %f89;
	bra.uni 	$L__BB1_23;
$L__BB1_22:
	mul.f32 	%f118, %f21, 0f3F000000;
$L__BB1_23:
	setp.le.f32 	%p17, %f118, 0f00000000;
	mul.f32 	%f93, %f21, 0f3F000000;
	selp.f32 	%f94, %f93, %f118, %p17;
	sub.f32 	%f95, %f94, %f21;
	st.shared.f32 	[slopeBuffer], %f95;
	cvta.to.global.u64 	%rd23, %rd12;
	st.global.f32 	[%rd23], %f94;
$L__BB1_24:
	bar.sync 	0;
	mov.u32 	%r90, %ctaid.x;
	mov.u32 	%r52, %ntid.x;
	mad.lo.s32 	%r106, %r90, %r52, %r1;
	setp.ge.s32 	%p18, %r106, %r57;
	@%p18 bra 	$L__BB1_27;
	ld.shared.f32 	%f18, [slopeBuffer];
	mul.lo.s32 	%r54, %r52, %r2;
	cvta.to.global.u64 	%rd6, %rd11;
	cvta.to.global.u64 	%rd7, %rd9;
	cvta.to.global.u64 	%rd8, %rd10;
$L__BB1_26:
	mul.wide.s32 	%rd24, %r106, 16;
	add.s64 	%rd25, %rd6, %rd24;
	ld.global.f32 	%f96, [%rd25+12];
	mul.f32 	%f97, %f18, %f96;
	add.s64 	%rd26, %rd7, %rd24;
	ld.global.v4.f32 	{%f98, %f99, %f100, %f101}, [%rd26];
	add.s64 	%rd27, %rd8, %rd24;
	.pragma "used_bytes_mask 4095";
	ld.global.v4.f32 	{%f102, %f103, %f104, %f105}, [%rd27];
	fma.rn.f32 	%f106, %f97, %f102, %f98;
	fma.rn.f32 	%f107, %f97, %f103, %f99;
	fma.rn.f32 	%f108, %f97, %f104, %f100;
	st.global.v4.f32 	[%rd26], {%f106, %f107, %f108, %f101};
	add.s32 	%r106, %r106, %r54;
	setp.lt.s32 	%p19, %r106, %r57;
	@%p19 bra 	$L__BB1_26;
$L__BB1_27:
	ret;

}


// ===== COMPILED SASS (sm_100) =====

	.target	sm_100

	.elftype	@"ET_EXEC"


//--------------------- .note.nv.tkinfo           --------------------------
	.section	.note.nv.tkinfo,"",@"SHT_NOTE"
	.sectionflags	@"SHF_NOTE_NV_TKINFO"
	.tkinfo
        /*0018*/ 	.word	0x00000002
        /*0030*/ 	.string	""
        /*0030*/ 	.string	"ptxas"
        /*0030*/ 	.string	"Cuda compilation tools, release 13.0, V13.0.88"
        /*0030*/ 	.string	"Build cuda_13.0.r13.0/compiler.36424714_0"
        /*0030*/ 	.string	"-arch sm_100 -m 64 "



//--------------------- .note.nv.cuinfo           --------------------------
	.section	.note.nv.cuinfo,"",@"SHT_NOTE"
	.sectionflags	@"SHF_NOTE_NV_CUINFO"
        /*0018*/ 	.short	0x0002
        /*001a*/ 	.short	0x0064
        /*001c*/ 	.short	0x0082
	.zero		2


//--------------------- .nv.info                  --------------------------
	.section	.nv.info,"",@"SHT_CUDA_INFO"
	.align	4


	//----- nvinfo : EIATTR_REGCOUNT
	.align		4
        /*0000*/ 	.byte	0x04, 0x2f
        /*0002*/ 	.short	(.L_1 - .L_0)
	.align		4
.L_0:
        /*0004*/ 	.word	index@(kNMLQuadraticMinimize1_kernel)
        /*0008*/ 	.word	0x0000001f


	//----- nvinfo : EIATTR_FRAME_SIZE
	.align		4
.L_1:
        /*000c*/ 	.byte	0x04, 0x11
        /*000e*/ 	.short	(.L_3 - .L_2)
	.align		4
.L_2:
        /*0010*/ 	.word	index@(kNMLQuadraticMinimize1_kernel)
        /*0014*/ 	.word	0x00000000


	//----- nvinfo : EIATTR_REGCOUNT
	.align		4
.L_3:
        /*0018*/ 	.byte	0x04, 0x2f
        /*001a*/ 	.short	(.L_5 - .L_4)
	.align		4
.L_4:
        /*001c*/ 	.word	index@(kNMLQuadraticMinimize2_kernel)
        /*0020*/ 	.word	0x0000001a


	//----- nvinfo : EIATTR_FRAME_SIZE
	.align		4
.L_5:
        /*0024*/ 	.byte	0x04, 0x11
        /*0026*/ 	.short	(.L_7 - .L_6)
	.align		4
.L_6:
        /*0028*/ 	.word	index@($__internal_0_$__cuda_sm3x_div_rn_noftz_f32_slowpath)
        /*002c*/ 	.word	0x00000000


	//----- nvinfo : EIATTR_FRAME_SIZE
	.align		4
.L_7:
        /*0030*/ 	.byte	0x04, 0x11
        /*0032*/ 	.short	(.L_9 - .L_8)
	.align		4
.L_8:
        /*0034*/ 	.word	index@(kNMLQuadraticMinimize2_kernel)
        /*0038*/ 	.word	0x00000000


	//----- nvinfo : EIATTR_MIN_STACK_SIZE
	.align		4
.L_9:
        /*003c*/ 	.byte	0x04, 0x12
        /*003e*/ 	.short	(.L_11 - .L_10)
	.align		4
.L_10:
        /*0040*/ 	.word	index@(kNMLQuadraticMinimize2_kernel)
        /*0044*/ 	.word	0x00000000


	//----- nvinfo : EIATTR_MIN_STACK_SIZE
	.align		4
.L_11:
        /*0048*/ 	.byte	0x04, 0x12
        /*004a*/ 	.short	(.L_13 - .L_12)
	.align		4
.L_12:
        /*004c*/ 	.word	index@(kNMLQuadraticMinimize1_kernel)
        /*0050*/ 	.word	0x00000000
.L_13:


//--------------------- .nv.compat                --------------------------
	.section	.nv.compat,"",@"SHT_CUDA_COMPAT_INFO"
	.align	4
        /*0000*/ 	.byte	0x02, 0x09, 0x00, 0x00, 0x02, 0x02, 0x01, 0x00, 0x02, 0x05, 0x05, 0x00, 0x03, 0x07, 0x01, 0x01
        /*0010*/ 	.byte	0x02, 0x03, 0x00, 0x00, 0x02, 0x06, 0x01, 0x00, 0x04, 0x0b, 0x08, 0x00, 0x01, 0x00, 0x00, 0x00
        /*0020*/ 	.byte	0x00, 0x00, 0x00, 0x00


//--------------------- .nv.info.kNMLQuadraticMinimize2_kernel --------------------------
	.section	.nv.info.kNMLQuadraticMinimize2_kernel,"",@"SHT_CUDA_INFO"
	.sectionflags	@""
	.align	4


	//----- nvinfo : EIATTR_CUDA_API_VERSION
	.align		4
        /*0000*/ 	.byte	0x04, 0x37
        /*0002*/ 	.short	(.L_15 - .L_14)
.L_14:
        /*0004*/ 	.word	0x00000082


	//----- nvinfo : EIATTR_KPARAM_INFO
	.align		4
.L_15:
        /*0008*/ 	.byte	0x04, 0x17
        /*000a*/ 	.short	(.L_17 - .L_16)
.L_16:
        /*000c*/ 	.word	0x00000000
        /*0010*/ 	.short	0x0008
        /*0012*/ 	.short	0x0030
        /*0014*/ 	.byte	0x00, 0xf5, 0x21, 0x00


	//----- nvinfo : EIATTR_KPARAM_INFO
	.align		4
.L_17:
        /*0018*/ 	.byte	0x04, 0x17
        /*001a*/ 	.short	(.L_19 - .L_18)
.L_18:
        /*001c*/ 	.word	0x00000000
        /*0020*/ 	.short	0x0007
        /*0022*/ 	.short	0x0028
        /*0024*/ 	.byte	0x00, 0xf5, 0x21, 0x00


	//----- nvinfo : EIATTR_KPARAM_INFO
	.align		4
.L_19:
        /*0028*/ 	.byte	0x04, 0x17
        /*002a*/ 	.short	(.L_21 - .L_20)
.L_20:
        /*002c*/ 	.word	0x00000000
        /*0030*/ 	.short	0x0006
        /*0032*/ 	.short	0x0020
        /*0034*/ 	.byte	0x00, 0xf5, 0x21, 0x00


	//----- nvinfo : EIATTR_KPARAM_INFO
	.align		4
.L_21:
        /*0038*/ 	.byte	0x04, 0x17
        /*003a*/ 	.short	(.L_23 - .L_22)
.L_22:
        /*003c*/ 	.word	0x00000000
        /*0040*/ 	.short	0x0005
        /*0042*/ 	.short	0x0018
        /*0044*/ 	.byte	0x00, 0xf5, 0x21, 0x00


	//----- nvinfo : EIATTR_KPARAM_INFO
	.align		4
.L_23:
        /*0048*/ 	.byte	0x04, 0x17
        /*004a*/ 	.short	(.L_25 - .L_24)
.L_24:
        /*004c*/ 	.word	0x00000000
        /*0050*/ 	.short	0x0004
        /*0052*/ 	.short	0x0010
        /*0054*/ 	.byte	0x00, 0xf5, 0x21, 0x00


	//----- nvinfo : EIATTR_KPARAM_INFO
	.align		4
.L_25:
        /*0058*/ 	.byte	0x04, 0x17
        /*005a*/ 	.short	(.L_27 - .L_26)
.L_26:
        /*005c*/ 	.word	0x00000000
        /*0060*/ 	.short	0x0003
        /*0062*/ 	.short	0x000c
        /*0064*/ 	.byte	0x00, 0xf0, 0x11, 0x00


	//----- nvinfo : EIATTR_KPARAM_INFO
	.align		4
.L_27:
        /*0068*/ 	.byte	0x04, 0x17
        /*006a*/ 	.short	(.L_29 - .L_28)
.L_28:
        /*006c*/ 	.word	0x00000000
        /*0070*/ 	.short	0x0002
        /*0072*/ 	.short	0x0008
        /*0074*/ 	.byte	0x00, 0xf0, 0x11, 0x00


	//----- nvinfo : EIATTR_KPARAM_INFO
	.align		4
.L_29:
        /*0078*/ 	.byte	0x04, 0x17
        /*007a*/ 	.short	(.L_31 - .L_30)
.L_30:
        /*007c*/ 	.word	0x00000000
        /*0080*/ 	.short	0x0001
        /*0082*/ 	.short	0x0004
        /*0084*/ 	.byte	0x00, 0xf0, 0x11, 0x00


	//----- nvinfo : EIATTR_KPARAM_INFO
	.align		4
.L_31:
        /*0088*/ 	.byte	0x04, 0x17
        /*008a*/ 	.short	(.L_33 - .L_32)
.L_32:
        /*008c*/ 	.word	0x00000000
        /*0090*/ 	.short	0x0000
        /*0092*/ 	.short	0x0000
        /*0094*/ 	.byte	0x00, 0xf0, 0x11, 0x00


	//----- nvinfo : EIATTR_SPARSE_MMA_MASK
	.align		4
.L_33:
        /*0098*/ 	.byte	0x03, 0x50
        /*009a*/ 	.short	0x0000


	//----- nvinfo : EIATTR_MAXREG_COUNT
	.align		4
        /*009c*/ 	.byte	0x03, 0x1b
        /*009e*/ 	.short	0x00ff


	//----- nvinfo : EIATTR_NUM_BARRIERS
	.align		4
        /*00a0*/ 	.byte	0x02, 0x4c
        /*00a2*/ 	.byte	0x01
	.zero		1


	//----- nvinfo : EIATTR_MERCURY_ISA_VERSION
	.align		4
        /*00a4*/ 	.byte	0x03, 0x5f
        /*00a6*/ 	.short	0x0101


	//----- nvinfo : EIATTR_UNUSED_LOAD_BYTE_OFFSET
	.align		4
        /*00a8*/ 	.byte	0x04, 0x44
        /*00aa*/ 	.short	(.L_35 - .L_34)


	//   ....[0]....
.L_34:
        /*00ac*/ 	.word	0x000010a0
        /*00b0*/ 	.word	0x00000fff


	//----- nvinfo : EIATTR_VRC_CTA_INIT_COUNT
	.align		4
.L_35:
        /*00b4*/ 	.byte	0x02, 0x4a
	.zero		1
	.zero		1


	//----- nvinfo : EIATTR_EXIT_INSTR_OFFSETS
	.align		4
        /*00b8*/ 	.byte	0x04, 0x1c
        /*00ba*/ 	.short	(.L_37 - .L_36)


	//   ....[0]....
.L_36:
        /*00bc*/ 	.word	0x00000fd0


	//   ....[1]....
        /*00c0*/ 	.word	0x00001140


	//----- nvinfo : EIATTR_CRS_STACK_SIZE
	.align		4
.L_37:
        /*00c4*/ 	.byte	0x04, 0x1e
        /*00c6*/ 	.short	(.L_39 - .L_38)
.L_38:
        /*00c8*/ 	.word	0x00000000


	//----- nvinfo : EIATTR_CBANK_PARAM_SIZE
	.align		4
.L_39:
        /*00cc*/ 	.byte	0x03, 0x19
        /*00ce*/ 	.short	0x0038


	//----- nvinfo : EIATTR_PARAM_CBANK
	.align		4
        /*00d0*/ 	.byte	0x04, 0x0a
        /*00d2*/ 	.short	(.L_41 - .L_40)
	.align		4
.L_40:
        /*00d4*/ 	.word	index@(.nv.constant0.kNMLQuadraticMinimize2_kernel)
        /*00d8*/ 	.short	0x0380
        /*00da*/ 	.short	0x0038


	//----- nvinfo : EIATTR_SW_WAR
	.align		4
.L_41:
        /*00dc*/ 	.byte	0x04, 0x36
        /*00de*/ 	.short	(.L_43 - .L_42)
.L_42:
        /*00e0*/ 	.word	0x00000008
.L_43:


//--------------------- .nv.info.kNMLQuadraticMinimize1_kernel --------------------------
	.section	.nv.info.kNMLQuadraticMinimize1_kernel,"",@"SHT_CUDA_INFO"
	.sectionflags	@""
	.align	4


	//----- nvinfo : EIATTR_CUDA_API_VERSION
	.align		4
        /*0000*/ 	.byte	0x04, 0x37
        /*0002*/ 	.short	(.L_45 - .L_44)
.L_44:
        /*0004*/ 	.word	0x00000082


	//----- nvinfo : EIATTR_KPARAM_INFO
	.align		4
.L_45:
        /*0008*/ 	.byte	0x04, 0x17
        /*000a*/ 	.short	(.L_47 - .L_46)
.L_46:
        /*000c*/ 	.word	0x00000000
        /*0010*/ 	.short	0x0005
        /*0012*/ 	.short	0x0020
        /*0014*/ 	.byte	0x00, 0xf5, 0x21, 0x00


	//----- nvinfo : EIATTR_KPARAM_INFO
	.align		4
.L_47:
        /*0018*/ 	.byte	0x04, 0x17
        /*001a*/ 	.short	(.L_49 - .L_48)
.L_48:
        /*001c*/ 	.word	0x00000000
        /*0020*/ 	.short	0x0004
        /*0022*/ 	.short	0x0018
        /*0024*/ 	.byte	0x00, 0xf5, 0x21, 0x00


	//----- nvinfo : EIATTR_KPARAM_INFO
	.align		4
.L_49:
        /*0028*/ 	.byte	0x04, 0x17
        /*002a*/ 	.short	(.L_51 - .L_50)
.L_50:
        /*002c*/ 	.word	0x00000000
        /*0030*/ 	.short	0x0003
        /*0032*/ 	.short	0x0010
        /*0034*/ 	.byte	0x00, 0xf5, 0x21, 0x00


	//----- nvinfo : EIATTR_KPARAM_INFO
	.align		4
.L_51:
        /*0038*/ 	.byte	0x04, 0x17
        /*003a*/ 	.short	(.L_53 - .L_52)
.L_52:
        /*003c*/ 	.word	0x00000000
        /*0040*/ 	.short	0x0002
        /*0042*/ 	.short	0x0008
        /*0044*/ 	.byte	0x00, 0xf5, 0x21, 0x00


	//----- nvinfo : EIATTR_KPARAM_INFO
	.align		4
.L_53:
        /*0048*/ 	.byte	0x04, 0x17
        /*004a*/ 	.short	(.L_55 - .L_54)
.L_54:
        /*004c*/ 	.word	0x00000000
        /*0050*/ 	.short	0x0001
        /*0052*/ 	.short	0x0004
        /*0054*/ 	.byte	0x00, 0xf0, 0x11, 0x00


	//----- nvinfo : EIATTR_KPARAM_INFO
	.align		4
.L_55:
        /*0058*/ 	.byte	0x04, 0x17
        /*005a*/ 	.short	(.L_57 - .L_56)
.L_56:
        /*005c*/ 	.word	0x00000000
        /*0060*/ 	.short	0x0000
        /*0062*/ 	.short	0x0000
        /*0064*/ 	.byte	0x00, 0xf0, 0x11, 0x00


	//----- nvinfo : EIATTR_SPARSE_MMA_MASK
	.align		4
.L_57:
        /*0068*/ 	.byte	0x03, 0x50
        /*006a*/ 	.short	0x0000


	//----- nvinfo : EIATTR_MAXREG_COUNT
	.align		4
        /*006c*/ 	.byte	0x03, 0x1b
        /*006e*/ 	.short	0x00ff


	//----- nvinfo : EIATTR_NUM_BARRIERS
	.align		4
        /*0070*/ 	.byte	0x02, 0x4c
        /*0072*/ 	.byte	0x01
	.zero		1


	//----- nvinfo : EIATTR_MERCURY_ISA_VERSION
	.align		4
        /*0074*/ 	.byte	0x03, 0x5f
        /*0076*/ 	.short	0x0101


	//----- nvinfo : EIATTR_UNUSED_LOAD_BYTE_OFFSET
	.align		4
        /*0078*/ 	.byte	0x04, 0x44
        /*007a*/ 	.short	(.L_59 - .L_58)


	//   ....[0]....
.L_58:
        /*007c*/ 	.word	0x00000190
        /*0080*/ 	.word	0x00000fff


	//   ....[1]....
        /*0084*/ 	.word	0x000003e0
        /*0088*/ 	.word	0x0000fff0


	//----- nvinfo : EIATTR_VRC_CTA_INIT_COUNT
	.align		4
.L_59:
        /*008c*/ 	.byte	0x02, 0x4a
	.zero		1
	.zero		1


	//----- nvinfo : EIATTR_EXIT_INSTR_OFFSETS
	.align		4
        /*0090*/ 	.byte	0x04, 0x1c
        /*0092*/ 	.short	(.L_61 - .L_60)


	//   ....[0]....
.L_60:
        /*0094*/ 	.word	0x00000310


	//   ....[1]....
        /*0098*/ 	.word	0x000008c0


	//----- nvinfo : EIATTR_CRS_STACK_SIZE
	.align		4
.L_61:
        /*009c*/ 	.byte	0x04, 0x1e
        /*009e*/ 	.short	(.L_63 - .L_62)
.L_62:
        /*00a0*/ 	.word	0x00000000


	//----- nvinfo : EIATTR_CBANK_PARAM_SIZE
	.align		4
.L_63:
        /*00a4*/ 	.byte	0x03, 0x19
        /*00a6*/ 	.short	0x0028


	//----- nvinfo : EIATTR_PARAM_CBANK
	.align		4
        /*00a8*/ 	.byte	0x04, 0x0a
        /*00aa*/ 	.short	(.L_65 - .L_64)
	.align		4
.L_64:
        /*00ac*/ 	.word	index@(.nv.constant0.kNMLQuadraticMinimize1_kernel)
        /*00b0*/ 	.short	0x0380
        /*00b2*/ 	.short	0x0028


	//----- nvinfo : EIATTR_SW_WAR
	.align		4
.L_65:
        /*00b4*/ 	.byte	0x04, 0x36
        /*00b6*/ 	.short	(.L_67 - .L_66)
.L_66:
        /*00b8*/ 	.word	0x00000008
.L_67:


//--------------------- .nv.callgraph             --------------------------
	.section	.nv.callgraph,"",@"SHT_CUDA_CALLGRAPH"
	.align	4
	.sectionentsize	8
	.align		4
        /*0000*/ 	.word	0x00000000
	.align		4
        /*0004*/ 	.word	0xffffffff
	.align		4
        /*0008*/ 	.word	0x00000000
	.align		4
        /*000c*/ 	.word	0xfffffffe
	.align		4
        /*0010*/ 	.word	0x00000000
	.align		4
        /*0014*/ 	.word	0xfffffffd
	.align		4
        /*0018*/ 	.word	0x00000000
	.align		4
        /*001c*/ 	.word	0xfffffffc


//--------------------- .text.kNMLQuadraticMinimize2_kernel --------------------------
	.section	.text.kNMLQuadraticMinimize2_kernel,"ax",@progbits
	.align	128
        .global         kNMLQuadraticMinimize2_kernel
        .type           kNMLQuadraticMinimize2_kernel,@function
        .size           kNMLQuadraticMinimize2_kernel,(.L_x_45 - kNMLQuadraticMinimize2_kernel)
        .other          kNMLQuadraticMinimize2_kernel,@"STO_CUDA_ENTRY STV_DEFAULT"
kNMLQuadraticMinimize2_kernel:
.text.kNMLQuadraticMinimize2_kernel:
[----:B------:R-:W-:Y:S01]  /*0000*/  LDC R1, c[0x0][0x37c] ;  /* 0x0000df00ff017b82 */ /* 0x000fe20000000800 */
[----:B------:R-:W0:Y:S01]  /*0010*/  S2R R2, SR_TID.X ;  /* 0x0000000000027919 */ /* 0x000e220000002100 */
[----:B------:R-:W0:Y:S01]  /*0020*/  LDCU UR11, c[0x0][0x370] ;  /* 0x00006e00ff0b77ac */ /* 0x000e220008000800 */
[----:B------:R-:W-:Y:S01]  /*0030*/  BSSY.RECONVERGENT B0, `(.L_x_0) ;  /* 0x0000055000007945 */ /* 0x000fe20003800200 */
[----:B------:R-:W1:Y:S01]  /*0040*/  LDCU.64 UR8, c[0x0][0x358] ;  /* 0x00006b00ff0877ac */ /* 0x000e620008000a00 */
[----:B0-----:R-:W-:-:S13]  /*0050*/  ISETP.GE.U32.AND P0, PT, R2, UR11, PT ;  /* 0x0000000b02007c0c */ /* 0x001fda000bf06070 */
[----:B-1----:R-:W-:Y:S05]  /*0060*/  @P0 BRA `(.L_x_1) ;  /* 0x0000000400440947 */ /* 0x002fea0003800000 */
[----:B------:R-:W0:Y:S01]  /*0070*/  LDC R3, c[0x0][0x360] ;  /* 0x0000d800ff037b82 */ /* 0x000e220000000800 */
[----:B------:R-:W-:Y:S01]  /*0080*/  BSSY.RECONVERGENT B1, `(.L_x_2) ;  /* 0x000002f000017945 */ /* 0x000fe20003800200 */
[----:B0-----:R-:W0:Y:S01]  /*0090*/  I2F.U32.RP R8, R3 ;  /* 0x0000000300087306 */ /* 0x001e220000209000 */
[----:B------:R-:W-:Y:S02]  /*00a0*/  IADD3 R0, PT, PT, R2, R3, RZ ;  /* 0x0000000302007210 */ /* 0x000fe40007ffe0ff */
[----:B------:R-:W-:Y:S02]  /*00b0*/  ISETP.NE.U32.AND P2, PT, R3, RZ, PT ;  /* 0x000000ff0300720c */ /* 0x000fe40003f45070 */
[C---:B------:R-:W-:Y:S02]  /*00c0*/  ISETP.GE.U32.AND P0, PT, R0.reuse, UR11, PT ;  /* 0x0000000b00007c0c */ /* 0x040fe4000bf06070 */
[----:B------:R-:W-:Y:S01]  /*00d0*/  VIMNMX.U32 R7, PT, PT, R0, UR11, !PT ;  /* 0x0000000b00077c48 */ /* 0x000fe2000ffe0000 */
[----:B0-----:R-:W0:Y:S02]  /*00e0*/  MUFU.RCP R8, R8 ;  /* 0x0000000800087308 */ /* 0x001e240000001000 */
[----:B0-----:R-:W-:-:S06]  /*00f0*/  IADD3 R4, PT, PT, R8, 0xffffffe, RZ ;  /* 0x0ffffffe08047810 */ /* 0x001fcc0007ffe0ff */
[----:B------:R0:W1:Y:S02]  /*0100*/  F2I.FTZ.U32.TRUNC.NTZ R5, R4 ;  /* 0x0000000400057305 */ /* 0x000064000021f000 */
[----:B0-----:R-:W-:Y:S02]  /*0110*/  IMAD.MOV.U32 R4, RZ, RZ, RZ ;  /* 0x000000ffff047224 */ /* 0x001fe400078e00ff */
[----:B-1----:R-:W-:-:S04]  /*0120*/  IMAD.MOV R6, RZ, RZ, -R5 ;  /* 0x000000ffff067224 */ /* 0x002fc800078e0a05 */
[----:B------:R-:W-:Y:S01]  /*0130*/  IMAD R9, R6, R3, RZ ;  /* 0x0000000306097224 */ /* 0x000fe200078e02ff */
[----:B------:R-:W-:-:S03]  /*0140*/  SEL R6, RZ, 0x1, P0 ;  /* 0x00000001ff067807 */ /* 0x000fc60000000000 */
[----:B------:R-:W-:Y:S01]  /*0150*/  IMAD.HI.U32 R5, R5, R9, R4 ;  /* 0x0000000905057227 */ /* 0x000fe200078e0004 */
[----:B------:R-:W-:-:S05]  /*0160*/  IADD3 R0, PT, PT, R7, -R0, -R6 ;  /* 0x8000000007007210 */ /* 0x000fca0007ffe806 */
[----:B------:R-:W-:-:S05]  /*0170*/  IMAD.HI.U32 R5, R5, R0, RZ ;  /* 0x0000000005057227 */ /* 0x000fca00078e00ff */
[----:B------:R-:W-:-:S05]  /*0180*/  IADD3 R4, PT, PT, -R5, RZ, RZ ;  /* 0x000000ff05047210 */ /* 0x000fca0007ffe1ff */
[----:B------:R-:W-:-:S05]  /*0190*/  IMAD R0, R3, R4, R0 ;  /* 0x0000000403007224 */ /* 0x000fca00078e0200 */
[----:B------:R-:W-:-:S13]  /*01a0*/  ISETP.GE.U32.AND P0, PT, R0, R3, PT ;  /* 0x000000030000720c */ /* 0x000fda0003f06070 */
[----:B------:R-:W-:Y:S01]  /*01b0*/  @P0 IMAD.IADD R0, R0, 0x1, -R3 ;  /* 0x0000000100000824 */ /* 0x000fe200078e0a03 */
[----:B------:R-:W-:-:S04]  /*01c0*/  @P0 IADD3 R5, PT, PT, R5, 0x1, RZ ;  /* 0x0000000105050810 */ /* 0x000fc80007ffe0ff */
[----:B------:R-:W-:-:S13]  /*01d0*/  ISETP.GE.U32.AND P1, PT, R0, R3, PT ;  /* 0x000000030000720c */ /* 0x000fda0003f26070 */
[----:B------:R-:W-:Y:S01]  /*01e0*/  @P1 VIADD R5, R5, 0x1 ;  /* 0x0000000105051836 */ /* 0x000fe20000000000 */
[----:B------:R-:W-:-:S04]  /*01f0*/  @!P2 LOP3.LUT R5, RZ, R3, RZ, 0x33, !PT ;  /* 0x00000003ff05a212 */ /* 0x000fc800078e33ff */
[----:B------:R-:W-:-:S04]  /*0200*/  IADD3 R6, PT, PT, R6, R5, RZ ;  /* 0x0000000506067210 */ /* 0x000fc80007ffe0ff */
[C---:B------:R-:W-:Y:S02]  /*0210*/  LOP3.LUT R0, R6.reuse, 0x3, RZ, 0xc0, !PT ;  /* 0x0000000306007812 */ /* 0x040fe400078ec0ff */
[----:B------:R-:W-:Y:S02]  /*0220*/  ISETP.GE.U32.AND P1, PT, R6, 0x3, PT ;  /* 0x000000030600780c */ /* 0x000fe40003f26070 */
[----:B------:R-:W-:Y:S01]  /*0230*/  ISETP.NE.AND P0, PT, R0, 0x3, PT ;  /* 0x000000030000780c */ /* 0x000fe20003f05270 */
[----:B------:R-:W-:-:S12]  /*0240*/  IMAD.MOV.U32 R0, RZ, RZ, R2 ;  /* 0x000000ffff007224 */ /* 0x000fd800078e0002 */
[----:B------:R-:W-:Y:S05]  /*0250*/  @!P0 BRA `(.L_x_3) ;  /* 0x0000000000448947 */ /* 0x000fea0003800000 */
[----:B------:R-:W0:Y:S01]  /*0260*/  S2UR UR5, SR_CgaCtaId ;  /* 0x00000000000579c3 */ /* 0x000e220000008800 */
[----:B------:R-:W-:Y:S01]  /*0270*/  IADD3 R6, PT, PT, R6, 0x1, RZ ;  /* 0x0000000106067810 */ /* 0x000fe20007ffe0ff */
[----:B------:R-:W-:-:S03]  /*0280*/  UMOV UR4, 0x400 ;  /* 0x0000040000047882 */ /* 0x000fc60000000000 */
[----:B------:R-:W-:-:S03]  /*0290*/  LOP3.LUT R6, R6, 0x3, RZ, 0xc0, !PT ;  /* 0x0000000306067812 */ /* 0x000fc600078ec0ff */
[----:B------:R-:W1:Y:S01]  /*02a0*/  LDC.64 R4, c[0x0][0x3a8] ;  /* 0x0000ea00ff047b82 */ /* 0x000e620000000a00 */
[C---:B------:R-:W-:Y:S01]  /*02b0*/  IADD3 R7, PT, PT, -R6.reuse, RZ, RZ ;  /* 0x000000ff06077210 */ /* 0x040fe20007ffe1ff */
[----:B------:R-:W-:Y:S01]  /*02c0*/  IMAD R0, R6, R3, R2 ;  /* 0x0000000306007224 */ /* 0x000fe200078e0202 */
[----:B0-----:R-:W-:-:S06]  /*02d0*/  ULEA UR4, UR5, UR4, 0x18 ;  /* 0x0000000405047291 */ /* 0x001fcc000f8ec0ff */
[C---:B------:R-:W-:Y:S01]  /*02e0*/  LEA R6, R2.reuse, UR4, 0x2 ;  /* 0x0000000402067c11 */ /* 0x040fe2000f8e10ff */
[----:B-1----:R-:W-:-:S07]  /*02f0*/  IMAD.WIDE.U32 R4, R2, 0x4, R4 ;  /* 0x0000000402047825 */ /* 0x002fce00078e0004 */
.L_x_4:
[----:B------:R0:W2:Y:S01]  /*0300*/  LDG.E R9, desc[UR8][R4.64] ;  /* 0x0000000804097981 */ /* 0x0000a2000c1e1900 */
[----:B------:R-:W-:-:S05]  /*0310*/  VIADD R7, R7, 0x1 ;  /* 0x0000000107077836 */ /* 0x000fca0000000000 */
[----:B------:R-:W-:Y:S01]  /*0320*/  ISETP.NE.AND P0, PT, R7, RZ, PT ;  /* 0x000000ff0700720c */ /* 0x000fe20003f05270 */
[C---:B0-----:R-:W-:Y:S01]  /*0330*/  IMAD.WIDE.U32 R4, R3.reuse, 0x4, R4 ;  /* 0x0000000403047825 */ /* 0x041fe200078e0004 */
[----:B--2---:R0:W-:Y:S02]  /*0340*/  STS [R6], R9 ;  /* 0x0000000906007388 */ /* 0x0041e40000000800 */
[----:B0-----:R-:W-:-:S09]  /*0350*/  LEA R6, R3, R6, 0x2 ;  /* 0x0000000603067211 */ /* 0x001fd200078e10ff */
[----:B------:R-:W-:Y:S05]  /*0360*/  @P0 BRA `(.L_x_4) ;  /* 0xfffffffc00e40947 */ /* 0x000fea000383ffff */
.L_x_3:
[----:B------:R-:W-:Y:S05]  /*0370*/  BSYNC.RECONVERGENT B1 ;  /* 0x0000000000017941 */ /* 0x000fea0003800200 */
.L_x_2:
[----:B------:R-:W-:Y:S05]  /*0380*/  @!P1 BRA `(.L_x_1) ;  /* 0x00000000007c9947 */ /* 0x000fea0003800000 */
[----:B------:R-:W0:Y:S01]  /*0390*/  S2UR UR5, SR_CgaCtaId ;  /* 0x00000000000579c3 */ /* 0x000e220000008800 */
[----:B------:R-:W-:Y:S01]  /*03a0*/  UMOV UR4, 0x400 ;  /* 0x0000040000047882 */ /* 0x000fe20000000000 */
[C---:B------:R-:W-:Y:S01]  /*03b0*/  LEA R14, R3.reuse, R0, 0x1 ;  /* 0x00000000030e7211 */ /* 0x040fe200078e08ff */
[----:B------:R-:W-:Y:S02]  /*03c0*/  IMAD R15, R3, 0x3, R0 ;  /* 0x00000003030f7824 */ /* 0x000fe400078e0200 */
[----:B------:R-:W-:-:S03]  /*03d0*/  IMAD.IADD R16, R0, 0x1, R3 ;  /* 0x0000000100107824 */ /* 0x000fc600078e0203 */
[----:B------:R-:W1:Y:S01]  /*03e0*/  LDC.64 R4, c[0x0][0x3a8] ;  /* 0x0000ea00ff047b82 */ /* 0x000e620000000a00 */
[----:B0-----:R-:W-:-:S06]  /*03f0*/  ULEA UR4, UR5, UR4, 0x18 ;  /* 0x0000000405047291 */ /* 0x001fcc000f8ec0ff */
[----:B------:R-:W-:-:S07]  /*0400*/  LEA R18, R0, UR4, 0x2 ;  /* 0x0000000400127c11 */ /* 0x000fce000f8e10ff */
.L_x_5:
[----:B-1----:R-:W-:-:S04]  /*0410*/  IMAD.WIDE.U32 R8, R0, 0x4, R4 ;  /* 0x0000000400087825 */ /* 0x002fc800078e0004 */
[--C-:B--2---:R-:W-:Y:S02]  /*0420*/  IMAD.WIDE.U32 R10, R16, 0x4, R4.reuse ;  /* 0x00000004100a7825 */ /* 0x104fe400078e0004 */
[----:B------:R-:W2:Y:S02]  /*0430*/  LDG.E R9, desc[UR8][R8.64] ;  /* 0x0000000808097981 */ /* 0x000ea4000c1e1900 */
[--C-:B------:R-:W-:Y:S02]  /*0440*/  IMAD.WIDE.U32 R12, R14, 0x4, R4.reuse ;  /* 0x000000040e0c7825 */ /* 0x100fe400078e0004 */
[----:B------:R-:W3:Y:S02]  /*0450*/  LDG.E R10, desc[UR8][R10.64] ;  /* 0x000000080a0a7981 */ /* 0x000ee4000c1e1900 */
[----:B------:R-:W-:Y:S02]  /*0460*/  IMAD.WIDE.U32 R6, R15, 0x4, R4 ;  /* 0x000000040f067825 */ /* 0x000fe400078e0004 */
[----:B------:R-:W4:Y:S04]  /*0470*/  LDG.E R12, desc[UR8][R12.64] ;  /* 0x000000080c0c7981 */ /* 0x000f28000c1e1900 */
[----:B------:R-:W5:Y:S01]  /*0480*/  LDG.E R6, desc[UR8][R6.64] ;  /* 0x0000000806067981 */ /* 0x000f62000c1e1900 */
[CC--:B------:R-:W-:Y:S01]  /*0490*/  LEA R17, R3.reuse, R18.reuse, 0x2 ;  /* 0x0000001203117211 */ /* 0x0c0fe200078e10ff */
[C---:B------:R-:W-:Y:S01]  /*04a0*/  IMAD R21, R3.reuse, 0xc, R18 ;  /* 0x0000000c03157824 */ /* 0x040fe200078e0212 */
[----:B------:R-:W-:-:S02]  /*04b0*/  LEA R19, R3, R18, 0x3 ;  /* 0x0000001203137211 */ /* 0x000fc400078e18ff */
[----:B------:R-:W-:-:S04]  /*04c0*/  IADD3 R0, PT, PT, R3, R0, R3 ;  /* 0x0000000003007210 */ /* 0x000fc80007ffe003 */
[----:B------:R-:W-:-:S04]  /*04d0*/  IADD3 R0, PT, PT, R3, R0, R3 ;  /* 0x0000000003007210 */ /* 0x000fc80007ffe003 */
[----:B------:R-:W-:Y:S01]  /*04e0*/  ISETP.GE.U32.AND P0, PT, R0, UR11, PT ;  /* 0x0000000b00007c0c */ /* 0x000fe2000bf06070 */
[C---:B------:R-:W-:Y:S01]  /*04f0*/  IMAD R14, R3.reuse, 0x4, R14 ;  /* 0x00000004030e7824 */ /* 0x040fe200078e020e */
[C---:B------:R-:W-:Y:S02]  /*0500*/  LEA R15, R3.reuse, R15, 0x2 ;  /* 0x0000000f030f7211 */ /* 0x040fe400078e10ff */
[C---:B------:R-:W-:Y:S01]  /*0510*/  LEA R16, R3.reuse, R16, 0x2 ;  /* 0x0000001003107211 */ /* 0x040fe200078e10ff */
[----:B--2---:R0:W-:Y:S04]  /*0520*/  STS [R18], R9 ;  /* 0x0000000912007388 */ /* 0x0041e80000000800 */
[----:B---3--:R2:W-:Y:S04]  /*0530*/  STS [R17], R10 ;  /* 0x0000000a11007388 */ /* 0x0085e80000000800 */
[----:B----4-:R2:W-:Y:S04]  /*0540*/  STS [R19], R12 ;  /* 0x0000000c13007388 */ /* 0x0105e80000000800 */
[----:B-----5:R2:W-:Y:S01]  /*0550*/  STS [R21], R6 ;  /* 0x0000000615007388 */ /* 0x0205e20000000800 */
[----:B0-----:R-:W-:Y:S01]  /*0560*/  IMAD R18, R3, 0x10, R18 ;  /* 0x0000001003127824 */ /* 0x001fe200078e0212 */
[----:B------:R-:W-:Y:S06]  /*0570*/  @!P0 BRA `(.L_x_5) ;  /* 0xfffffffc00a48947 */ /* 0x000fec000383ffff */
.L_x_1:
[----:B------:R-:W-:Y:S05]  /*0580*/  BSYNC.RECONVERGENT B0 ;  /* 0x0000000000007941 */ /* 0x000fea0003800200 */
.L_x_0:
[----:B------:R-:W-:Y:S01]  /*0590*/  BAR.SYNC.DEFER_BLOCKING 0x0 ;  /* 0x0000000000007b1d */ /* 0x000fe20000010000 */
[----:B------:R-:W-:-:S05]  /*05a0*/  ISETP.NE.AND P0, PT, R2, RZ, PT ;  /* 0x000000ff0200720c */ /* 0x000fca0003f05270 */
[----:B------:R-:W-:Y:S08]  /*05b0*/  BSSY.RECONVERGENT B0, `(.L_x_6) ;  /* 0x000009b000007945 */ /* 0x000ff00003800200 */
[----:B------:R-:W-:Y:S05]  /*05c0*/  @P0 BRA `(.L_x_7) ;  /* 0x0000000800640947 */ /* 0x000fea0003800000 */
[----:B------:R-:W-:Y:S01]  /*05d0*/  UISETP.GE.U32.AND UP1, UPT, UR11, 0x10, UPT ;  /* 0x000000100b00788c */ /* 0x000fe2000bf26070 */
[----:B------:R-:W-:Y:S01]  /*05e0*/  HFMA2 R5, -RZ, RZ, 0, 0 ;  /* 0x00000000ff057431 */ /* 0x000fe200000001ff */
[----:B------:R-:W-:Y:S01]  /*05f0*/  ULOP3.LUT UR10, UR11, 0xf, URZ, 0xc0, !UPT ;  /* 0x0000000f0b0a7892 */ /* 0x000fe2000f8ec0ff */
[----:B------:R-:W-:-:S03]  /*0600*/  UMOV UR4, URZ ;  /* 0x000000ff00047c82 */ /* 0x000fc60008000000 */
[----:B------:R-:W-:-:S03]  /*0610*/  UISETP.NE.AND UP0, UPT, UR10, URZ, UPT ;  /* 0x000000ff0a00728c */ /* 0x000fc6000bf05270 */
[----:B------:R-:W-:Y:S08]  /*0620*/  BRA.U !UP1, `(.L_x_8) ;  /* 0x0000000109807547 */ /* 0x000ff0000b800000 */
[----:B------:R-:W0:Y:S01]  /*0630*/  S2UR UR6, SR_CgaCtaId ;  /* 0x00000000000679c3 */ /* 0x000e220000008800 */
[----:B------:R-:W-:Y:S01]  /*0640*/  UMOV UR4, 0x400 ;  /* 0x0000040000047882 */ /* 0x000fe20000000000 */
[----:B------:R-:W-:Y:S01]  /*0650*/  ULOP3.LUT UR5, UR11, 0xfffffff0, URZ, 0xc0, !UPT ;  /* 0xfffffff00b057892 */ /* 0x000fe2000f8ec0ff */
[----:B------:R-:W-:Y:S01]  /*0660*/  MOV R5, RZ ;  /* 0x000000ff00057202 */ /* 0x000fe20000000f00 */
[----:B0-----:R-:W-:Y:S02]  /*0670*/  ULEA UR7, UR6, UR4, 0x18 ;  /* 0x0000000406077291 */ /* 0x001fe4000f8ec0ff */
[----:B------:R-:W-:Y:S02]  /*0680*/  UIADD3 UR6, UPT, UPT, -UR5, URZ, URZ ;  /* 0x000000ff05067290 */ /* 0x000fe4000fffe1ff */
[----:B------:R-:W-:Y:S02]  /*0690*/  ULOP3.LUT UR4, UR11, 0x7ffffff0, URZ, 0xc0, !UPT ;  /* 0x7ffffff00b047892 */ /* 0x000fe4000f8ec0ff */
[----:B------:R-:W-:-:S12]  /*06a0*/  UIADD3 UR5, UPT, UPT, UR7, 0x20, URZ ;  /* 0x0000002007057890 */ /* 0x000fd8000fffe0ff */
.L_x_9:
[----:B--2---:R-:W0:Y:S01]  /*06b0*/  LDS.128 R16, [UR5+-0x20] ;  /* 0xffffe005ff107984 */ /* 0x004e220008000c00 */
[----:B------:R-:W-:-:S03]  /*06c0*/  UIADD3 UR6, UPT, UPT, UR6, 0x10, URZ ;  /* 0x0000001006067890 */ /* 0x000fc6000fffe0ff */
[----:B------:R-:W1:Y:S01]  /*06d0*/  LDS.128 R12, [UR5+-0x10] ;  /* 0xfffff005ff0c7984 */ /* 0x000e620008000c00 */
[----:B------:R-:W-:-:S03]  /*06e0*/  UISETP.NE.AND UP1, UPT, UR6, URZ, UPT ;  /* 0x000000ff0600728c */ /* 0x000fc6000bf25270 */
[----:B------:R-:W2:Y:S01]  /*06f0*/  LDS.128 R8, [UR5] ;  /* 0x00000005ff087984 */ /* 0x000ea20008000c00 */
[----:B0-----:R-:W-:-:S03]  /*0700*/  FADD R16, R16, R5 ;  /* 0x0000000510107221 */ /* 0x001fc60000000000 */
[----:B------:R-:W0:Y:S01]  /*0710*/  LDS.128 R4, [UR5+0x10] ;  /* 0x00001005ff047984 */ /* 0x000e220008000c00 */
[----:B------:R-:W-:Y:S01]  /*0720*/  UIADD3 UR5, UPT, UPT, UR5, 0x40, URZ ;  /* 0x0000004005057890 */ /* 0x000fe2000fffe0ff */
[----:B------:R-:W-:-:S04]  /*0730*/  FADD R17, R17, R16 ;  /* 0x0000001011117221 */ /* 0x000fc80000000000 */
[----:B------:R-:W-:-:S04]  /*0740*/  FADD R18, R18, R17 ;  /* 0x0000001112127221 */ /* 0x000fc80000000000 */
[----:B------:R-:W-:-:S04]  /*0750*/  FADD R19, R19, R18 ;  /* 0x0000001213137221 */ /* 0x000fc80000000000 */
[----:B-1----:R-:W-:-:S04]  /*0760*/  FADD R12, R19, R12 ;  /* 0x0000000c130c7221 */ /* 0x002fc80000000000 */
[----:B------:R-:W-:-:S04]  /*0770*/  FADD R13, R13, R12 ;  /* 0x0000000c0d0d7221 */ /* 0x000fc80000000000 */
[----:B------:R-:W-:-:S04]  /*0780*/  FADD R14, R14, R13 ;  /* 0x0000000d0e0e7221 */ /* 0x000fc80000000000 */
[----:B------:R-:W-:-:S04]  /*0790*/  FADD R15, R15, R14 ;  /* 0x0000000e0f0f7221 */ /* 0x000fc80000000000 */
[----:B--2---:R-:W-:-:S04]  /*07a0*/  FADD R8, R15, R8 ;  /* 0x000000080f087221 */ /* 0x004fc80000000000 */
[----:B------:R-:W-:-:S04]  /*07b0*/  FADD R9, R9, R8 ;  /* 0x0000000809097221 */ /* 0x000fc80000000000 */
[----:B------:R-:W-:-:S04]  /*07c0*/  FADD R10, R10, R9 ;  /* 0x000000090a0a7221 */ /* 0x000fc80000000000 */
[----:B------:R-:W-:-:S04]  /*07d0*/  FADD R11, R11, R10 ;  /* 0x0000000a0b0b7221 */ /* 0x000fc80000000000 */
[----:B0-----:R-:W-:-:S04]  /*07e0*/  FADD R4, R11, R4 ;  /* 0x000000040b047221 */ /* 0x001fc80000000000 */
[----:B------:R-:W-:-:S04]  /*07f0*/  FADD R5, R5, R4 ;  /* 0x0000000405057221 */ /* 0x000fc80000000000 */
[----:B------:R-:W-:-:S04]  /*0800*/  FADD R6, R6, R5 ;  /* 0x0000000506067221 */ /* 0x000fc80000000000 */
[----:B------:R-:W-:Y:S01]  /*0810*/  FADD R5, R7, R6 ;  /* 0x0000000607057221 */ /* 0x000fe20000000000 */
[----:B------:R-:W-:Y:S06]  /*0820*/  BRA.U UP1, `(.L_x_9) ;  /* 0xfffffffd01a07547 */ /* 0x000fec000b83ffff */
.L_x_8:
[----:B------:R-:W-:Y:S05]  /*0830*/  BRA.U !UP0, `(.L_x_10) ;  /* 0x0000000108b87547 */ /* 0x000fea000b800000 */
[----:B------:R-:W-:Y:S02]  /*0840*/  UISETP.GE.U32.AND UP0, UPT, UR10, 0x8, UPT ;  /* 0x000000080a00788c */ /* 0x000fe4000bf06070 */
[----:B------:R-:W-:-:S04]  /*0850*/  ULOP3.LUT UR7, UR11, 0x7, URZ, 0xc0, !UPT ;  /* 0x000000070b077892 */ /* 0x000fc8000f8ec0ff */
[----:B------:R-:W-:-:S03]  /*0860*/  UISETP.NE.AND UP1, UPT, UR7, URZ, UPT ;  /* 0x000000ff0700728c */ /* 0x000fc6000bf25270 */
[----:B------:R-:W-:Y:S08]  /*0870*/  BRA.U !UP0, `(.L_x_11) ;  /* 0x00000001083c7547 */ /* 0x000ff0000b800000 */
[----:B------:R-:W0:Y:S01]  /*0880*/  S2UR UR6, SR_CgaCtaId ;  /* 0x00000000000679c3 */ /* 0x000e220000008800 */
[----:B------:R-:W-:Y:S02]  /*0890*/  UMOV UR5, 0x400 ;  /* 0x0000040000057882 */ /* 0x000fe40000000000 */
[----:B0-----:R-:W-:-:S04]  /*08a0*/  ULEA UR5, UR6, UR5, 0x18 ;  /* 0x0000000506057291 */ /* 0x001fc8000f8ec0ff */
[----:B------:R-:W-:Y:S02]  /*08b0*/  ULEA UR5, UR4, UR5, 0x2 ;  /* 0x0000000504057291 */ /* 0x000fe4000f8e10ff */
[----:B------:R-:W-:-:S07]  /*08c0*/  UIADD3 UR4, UPT, UPT, UR4, 0x8, URZ ;  /* 0x0000000804047890 */ /* 0x000fce000fffe0ff */
[----:B--2---:R-:W0:Y:S04]  /*08d0*/  LDS.128 R12, [UR5] ;  /* 0x00000005ff0c7984 */ /* 0x004e280008000c00 */
[----:B------:R-:W1:Y:S01]  /*08e0*/  LDS.128 R8, [UR5+0x10] ;  /* 0x00001005ff087984 */ /* 0x000e620008000c00 */
[----:B0-----:R-:W-:-:S04]  /*08f0*/  FADD R12, R5, R12 ;  /* 0x0000000c050c7221 */ /* 0x001fc80000000000 */
[----:B------:R-:W-:-:S04]  /*0900*/  FADD R13, R12, R13 ;  /* 0x0000000d0c0d7221 */ /* 0x000fc80000000000 */
[----:B------:R-:W-:-:S04]  /*0910*/  FADD R14, R13, R14 ;  /* 0x0000000e0d0e7221 */ /* 0x000fc80000000000 */
[----:B------:R-:W-:-:S04]  /*0920*/  FADD R15, R14, R15 ;  /* 0x0000000f0e0f7221 */ /* 0x000fc80000000000 */
[----:B-1----:R-:W-:-:S04]  /*0930*/  FADD R8, R15, R8 ;  /* 0x000000080f087221 */ /* 0x002fc80000000000 */
[----:B------:R-:W-:-:S04]  /*0940*/  FADD R9, R8, R9 ;  /* 0x0000000908097221 */ /* 0x000fc80000000000 */
[----:B------:R-:W-:-:S04]  /*0950*/  FADD R10, R9, R10 ;  /* 0x0000000a090a7221 */ /* 0x000fc80000000000 */
[----:B------:R-:W-:-:S07]  /*0960*/  FADD R5, R10, R11 ;  /* 0x0000000b0a057221 */ /* 0x000fce0000000000 */
.L_x_11:
        /* <DEDUP_REMOVED lines=10> */
[----:B--2---:R-:W0:Y:S02]  /*0a10*/  LDS.128 R8, [UR6] ;  /* 0x00000006ff087984 */ /* 0x004e240008000c00 */
[----:B0-----:R-:W-:-:S04]  /*0a20*/  FADD R8, R5, R8 ;  /* 0x0000000805087221 */ /* 0x001fc80000000000 */
[----:B------:R-:W-:-:S04]  /*0a30*/  FADD R9, R8, R9 ;  /* 0x0000000908097221 */ /* 0x000fc80000000000 */
[----:B------:R-:W-:-:S04]  /*0a40*/  FADD R10, R9, R10 ;  /* 0x0000000a090a7221 */ /* 0x000fc80000000000 */
[----:B------:R-:W-:-:S07]  /*0a50*/  FADD R5, R10, R11 ;  /* 0x0000000b0a057221 */ /* 0x000fce0000000000 */
.L_x_12:
[----:B------:R-:W-:Y:S05]  /*0a60*/  BRA.U !UP1, `(.L_x_10) ;  /* 0x00000001092c7547 */ /* 0x000fea000b800000 */
[----:B------:R-:W0:Y:S01]  /*0a70*/  S2UR UR7, SR_CgaCtaId ;  /* 0x00000000000779c3 */ /* 0x000e220000008800 */
[----:B------:R-:W-:Y:S01]  /*0a80*/  UMOV UR6, 0x400 ;  /* 0x0000040000067882 */ /* 0x000fe20000000000 */
[----:B------:R-:W-:Y:S02]  /*0a90*/  UIADD3 UR5, UPT, UPT, -UR5, URZ, URZ ;  /* 0x000000ff05057290 */ /* 0x000fe4000fffe1ff */
[----:B0-----:R-:W-:-:S04]  /*0aa0*/  ULEA UR6, UR7, UR6, 0x18 ;  /* 0x0000000607067291 */ /* 0x001fc8000f8ec0ff */
[----:B------:R-:W-:-:S12]  /*0ab0*/  ULEA UR4, UR4, UR6, 0x2 ;  /* 0x0000000604047291 */ /* 0x000fd8000f8e10ff */
.L_x_13:
[----:B------:R-:W0:Y:S01]  /*0ac0*/  LDS R0, [UR4] ;  /* 0x00000004ff007984 */ /* 0x000e220008000800 */
[----:B------:R-:W-:Y:S02]  /*0ad0*/  UIADD3 UR5, UPT, UPT, UR5, 0x1, URZ ;  /* 0x0000000105057890 */ /* 0x000fe4000fffe0ff */
[----:B------:R-:W-:Y:S02]  /*0ae0*/  UIADD3 UR4, UPT, UPT, UR4, 0x4, URZ ;  /* 0x0000000404047890 */ /* 0x000fe4000fffe0ff */
[----:B------:R-:W-:Y:S01]  /*0af0*/  UISETP.NE.AND UP0, UPT, UR5, URZ, UPT ;  /* 0x000000ff0500728c */ /* 0x000fe2000bf05270 */
[----:B0-----:R-:W-:-:S08]  /*0b00*/  FADD R5, R0, R5 ;  /* 0x0000000500057221 */ /* 0x001fd00000000000 */
[----:B------:R-:W-:Y:S05]  /*0b10*/  BRA.U UP0, `(.L_x_13) ;  /* 0xfffffffd00e87547 */ /* 0x000fea000b83ffff */
.L_x_10:
[----:B--2---:R-:W0:Y:S01]  /*0b20*/  LDC.64 R6, c[0x0][0x388] ;  /* 0x0000e200ff067b82 */ /* 0x004e220000000a00 */
[----:B------:R-:W1:Y:S01]  /*0b30*/  LDCU UR4, c[0x0][0x384] ;  /* 0x00007080ff0477ac */ /* 0x000e620008000800 */
[----:B0-----:R-:W0:Y:S01]  /*0b40*/  MUFU.RCP R4, R7 ;  /* 0x0000000700047308 */ /* 0x001e220000001000 */
[----:B-1----:R-:W-:-:S07]  /*0b50*/  FADD R0, R6, -UR4 ;  /* 0x8000000406007e21 */ /* 0x002fce0008000000 */
[----:B------:R-:W1:Y:S01]  /*0b60*/  FCHK P0, R0, R7 ;  /* 0x0000000700007302 */ /* 0x000e620000000000 */
[----:B0-----:R-:W-:-:S04]  /*0b70*/  FFMA R3, R4, -R7, 1 ;  /* 0x3f80000004037423 */ /* 0x001fc80000000807 */
[----:B------:R-:W-:-:S04]  /*0b80*/  FFMA R3, R4, R3, R4 ;  /* 0x0000000304037223 */ /* 0x000fc80000000004 */
[----:B------:R-:W-:-:S04]  /*0b90*/  FFMA R4, R0, R3, RZ ;  /* 0x0000000300047223 */ /* 0x000fc800000000ff */
[----:B------:R-:W-:-:S04]  /*0ba0*/  FFMA R6, R4, -R7, R0 ;  /* 0x8000000704067223 */ /* 0x000fc80000000000 */
[----:B------:R-:W-:Y:S01]  /*0bb0*/  FFMA R4, R3, R6, R4 ;  /* 0x0000000603047223 */ /* 0x000fe20000000004 */
[----:B-1----:R-:W-:Y:S06]  /*0bc0*/  @!P0 BRA `(.L_x_14) ;  /* 0x0000000000148947 */ /* 0x002fec0003800000 */
[----:B------:R-:W0:Y:S01]  /*0bd0*/  LDCU UR4, c[0x0][0x38c] ;  /* 0x00007180ff0477ac */ /* 0x000e220008000800 */
[----:B------:R-:W-:Y:S01]  /*0be0*/  MOV R4, 0xc10 ;  /* 0x00000c1000047802 */ /* 0x000fe20000000f00 */
[----:B0-----:R-:W-:-:S07]  /*0bf0*/  IMAD.U32 R3, RZ, RZ, UR4 ;  /* 0x00000004ff037e24 */ /* 0x001fce000f8e00ff */
[----:B------:R-:W-:Y:S05]  /*0c00*/  CALL.REL.NOINC `($__internal_0_$__cuda_sm3x_div_rn_noftz_f32_slowpath) ;  /* 0x0000000400507944 */ /* 0x000fea0003c00000 */
[----:B------:R-:W-:-:S07]  /*0c10*/  MOV R4, R0 ;  /* 0x0000000000047202 */ /* 0x000fce0000000f00 */
.L_x_14:
[----:B------:R-:W0:Y:S01]  /*0c20*/  LDC R7, c[0x0][0x38c] ;  /* 0x0000e300ff077b82 */ /* 0x000e220000000800 */
[----:B------:R-:W-:Y:S01]  /*0c30*/  FADD R6, R4, R5 ;  /* 0x0000000504067221 */ /* 0x000fe20000000000 */
[----:B------:R-:W-:Y:S01]  /*0c40*/  BSSY.RECONVERGENT B1, `(.L_x_15) ;  /* 0x000000e000017945 */ /* 0x000fe20003800200 */
[----:B0-----:R-:W0:Y:S08]  /*0c50*/  MUFU.RCP R0, R7 ;  /* 0x0000000700007308 */ /* 0x001e300000001000 */
        /* <DEDUP_REMOVED lines=8> */
[----:B------:R-:W-:Y:S02]  /*0ce0*/  MOV R0, R6 ;  /* 0x0000000600007202 */ /* 0x000fe40000000f00 */
[----:B------:R-:W-:Y:S01]  /*0cf0*/  MOV R4, 0xd20 ;  /* 0x00000d2000047802 */ /* 0x000fe20000000f00 */
[----:B0-----:R-:W-:-:S07]  /*0d00*/  IMAD.U32 R3, RZ, RZ, UR4 ;  /* 0x00000004ff037e24 */ /* 0x001fce000f8e00ff */
[----:B------:R-:W-:Y:S05]  /*0d10*/  CALL.REL.NOINC `($__internal_0_$__cuda_sm3x_div_rn_noftz_f32_slowpath) ;  /* 0x00000004000c7944 */ /* 0x000fea0003c00000 */
.L_x_16:
[----:B------:R-:W-:Y:S05]  /*0d20*/  BSYNC.RECONVERGENT B1 ;  /* 0x0000000000017941 */ /* 0x000fea0003800200 */
.L_x_15:
[----:B------:R-:W-:Y:S01]  /*0d30*/  FSETP.NEU.AND P0, PT, R0, RZ, PT ;  /* 0x000000ff0000720b */ /* 0x000fe20003f0d000 */
[----:B------:R-:W-:-:S12]  /*0d40*/  BSSY.RECONVERGENT B1, `(.L_x_17) ;  /* 0x0000017000017945 */ /* 0x000fd80003800200 */
[----:B------:R-:W-:Y:S05]  /*0d50*/  @!P0 BRA `(.L_x_18) ;  /* 0x00000000004c8947 */ /* 0x000fea0003800000 */
[----:B------:R-:W0:Y:S01]  /*0d60*/  LDCU UR4, c[0x0][0x38c] ;  /* 0x00007180ff0477ac */ /* 0x000e220008000800 */
[----:B------:R-:W-:Y:S01]  /*0d70*/  FADD R7, R0, R0 ;  /* 0x0000000000077221 */ /* 0x000fe20000000000 */
[----:B------:R-:W-:Y:S03]  /*0d80*/  BSSY.RECONVERGENT B2, `(.L_x_19) ;  /* 0x000000f000027945 */ /* 0x000fe60003800200 */
[----:B------:R-:W1:Y:S01]  /*0d90*/  MUFU.RCP R3, R7 ;  /* 0x0000000700037308 */ /* 0x000e620000001000 */
[----:B0-----:R-:W-:-:S07]  /*0da0*/  FFMA R0, -R7, UR4, R5 ;  /* 0x0000000407007c23 */ /* 0x001fce0008000105 */
[----:B------:R-:W0:Y:S01]  /*0db0*/  FCHK P0, -R0, R7 ;  /* 0x0000000700007302 */ /* 0x000e220000000100 */
[----:B-1----:R-:W-:-:S04]  /*0dc0*/  FFMA R4, -R7, R3, 1 ;  /* 0x3f80000007047423 */ /* 0x002fc80000000103 */
[----:B------:R-:W-:-:S04]  /*0dd0*/  FFMA R3, R3, R4, R3 ;  /* 0x0000000403037223 */ /* 0x000fc80000000003 */
[----:B------:R-:W-:-:S04]  /*0de0*/  FFMA R4, -R0, R3, RZ ;  /* 0x0000000300047223 */ /* 0x000fc800000001ff */
[----:B------:R-:W-:-:S04]  /*0df0*/  FFMA R5, -R7, R4, -R0 ;  /* 0x0000000407057223 */ /* 0x000fc80000000900 */
[----:B------:R-:W-:Y:S01]  /*0e00*/  FFMA R3, R3, R5, R4 ;  /* 0x0000000503037223 */ /* 0x000fe20000000004 */
[----:B0-----:R-:W-:Y:S06]  /*0e10*/  @!P0 BRA `(.L_x_20) ;  /* 0x0000000000148947 */ /* 0x001fec0003800000 */
[----:B------:R-:W-:Y:S01]  /*0e20*/  FADD R0, -R0, -RZ ;  /* 0x800000ff00007221 */ /* 0x000fe20000000100 */
[----:B------:R-:W-:Y:S02]  /*0e30*/  MOV R3, R7 ;  /* 0x0000000700037202 */ /* 0x000fe40000000f00 */
[----:B------:R-:W-:-:S07]  /*0e40*/  MOV R4, 0xe60 ;  /* 0x00000e6000047802 */ /* 0x000fce0000000f00 */
[----:B------:R-:W-:Y:S05]  /*0e50*/  CALL.REL.NOINC `($__internal_0_$__cuda_sm3x_div_rn_noftz_f32_slowpath) ;  /* 0x0000000000bc7944 */ /* 0x000fea0003c00000 */
[----:B------:R-:W-:-:S07]  /*0e60*/  MOV R3, R0 ;  /* 0x0000000000037202 */ /* 0x000fce0000000f00 */
.L_x_20:
[----:B------:R-:W-:Y:S05]  /*0e70*/  BSYNC.RECONVERGENT B2 ;  /* 0x0000000000027941 */ /* 0x000fea0003800200 */
.L_x_19:
[----:B------:R-:W-:Y:S05]  /*0e80*/  BRA `(.L_x_21) ;  /* 0x0000000000087947 */ /* 0x000fea0003800000 */
.L_x_18:
[----:B------:R-:W0:Y:S02]  /*0e90*/  LDC R3, c[0x0][0x38c] ;  /* 0x0000e300ff037b82 */ /* 0x000e240000000800 */
[----:B0-----:R-:W-:-:S07]  /*0ea0*/  FMUL R3, R3, 0.5 ;  /* 0x3f00000003037820 */ /* 0x001fce0000400000 */
.L_x_21:
[----:B------:R-:W-:Y:S05]  /*0eb0*/  BSYNC.RECONVERGENT B1 ;  /* 0x0000000000017941 */ /* 0x000fea0003800200 */
.L_x_17:
[----:B------:R-:W0:Y:S01]  /*0ec0*/  S2UR UR5, SR_CgaCtaId ;  /* 0x00000000000579c3 */ /* 0x000e220000008800 */
[----:B------:R-:W-:Y:S01]  /*0ed0*/  FSETP.GTU.AND P0, PT, R3, RZ, PT ;  /* 0x000000ff0300720b */ /* 0x000fe20003f0c000 */
[----:B------:R-:W-:-:S06]  /*0ee0*/  UMOV UR4, 0x400 ;  /* 0x0000040000047882 */ /* 0x000fcc0000000000 */
[----:B------:R-:W1:Y:S08]  /*0ef0*/  LDC R0, c[0x0][0x38c] ;  /* 0x0000e300ff007b82 */ /* 0x000e700000000800 */
[----:B------:R-:W2:Y:S01]  /*0f00*/  LDC.64 R4, c[0x0][0x3b0] ;  /* 0x0000ec00ff047b82 */ /* 0x000ea20000000a00 */
[----:B0-----:R-:W-:Y:S01]  /*0f10*/  ULEA UR4, UR5, UR4, 0x18 ;  /* 0x0000000405047291 */ /* 0x001fe2000f8ec0ff */
[----:B-1----:R-:W-:-:S04]  /*0f20*/  @!P0 FMUL R3, R0, 0.5 ;  /* 0x3f00000000038820 */ /* 0x002fc80000400000 */
[----:B------:R-:W-:Y:S01]  /*0f30*/  FADD R0, R3, -R0 ;  /* 0x8000000003007221 */ /* 0x000fe20000000000 */
[----:B--2---:R0:W-:Y:S04]  /*0f40*/  STG.E desc[UR8][R4.64], R3 ;  /* 0x0000000304007986 */ /* 0x0041e8000c101908 */
[----:B------:R0:W-:Y:S02]  /*0f50*/  STS [UR4], R0 ;  /* 0x00000000ff007988 */ /* 0x0001e40008000804 */
.L_x_7:
[----:B------:R-:W-:Y:S05]  /*0f60*/  BSYNC.RECONVERGENT B0 ;  /* 0x0000000000007941 */ /* 0x000fea0003800200 */
.L_x_6:
[----:B------:R-:W2:Y:S01]  /*0f70*/  S2UR UR4, SR_CTAID.X ;  /* 0x00000000000479c3 */ /* 0x000ea20000002500 */
[----:B------:R-:W1:Y:S07]  /*0f80*/  LDCU UR6, c[0x0][0x380] ;  /* 0x00007000ff0677ac */ /* 0x000e6e0008000800 */
[----:B0-----:R-:W2:Y:S02]  /*0f90*/  LDC R5, c[0x0][0x360] ;  /* 0x0000d800ff057b82 */ /* 0x001ea40000000800 */
[----:B--2---:R-:W-:-:S06]  /*0fa0*/  IMAD R19, R5, UR4, R2 ;  /* 0x0000000405137c24 */ /* 0x004fcc000f8e0202 */
[----:B------:R-:W-:Y:S01]  /*0fb0*/  BAR.SYNC.DEFER_BLOCKING 0x0 ;  /* 0x0000000000007b1d */ /* 0x000fe20000010000 */
[----:B-1----:R-:W-:-:S13]  /*0fc0*/  ISETP.GE.AND P0, PT, R19, UR6, PT ;  /* 0x0000000613007c0c */ /* 0x002fda000bf06270 */
[----:B------:R-:W-:Y:S05]  /*0fd0*/  @P0 EXIT ;  /* 0x000000000000094d */ /* 0x000fea0003800000 */
[----:B------:R-:W0:Y:S01]  /*0fe0*/  S2UR UR5, SR_CgaCtaId ;  /* 0x00000000000579c3 */ /* 0x000e220000008800 */
[----:B------:R-:W-:Y:S01]  /*0ff0*/  UMOV UR4, 0x400 ;  /* 0x0000040000047882 */ /* 0x000fe20000000000 */
[----:B------:R-:W-:-:S06]  /*1000*/  IMAD R18, R5, UR11, RZ ;  /* 0x0000000b05127c24 */ /* 0x000fcc000f8e02ff */
[----:B------:R-:W1:Y:S08]  /*1010*/  LDC.64 R2, c[0x0][0x3a0] ;  /* 0x0000e800ff027b82 */ /* 0x000e700000000a00 */
[----:B------:R-:W2:Y:S01]  /*1020*/  LDC.64 R12, c[0x0][0x390] ;  /* 0x0000e400ff0c7b82 */ /* 0x000ea20000000a00 */
[----:B0-----:R-:W-:-:S07]  /*1030*/  ULEA UR4, UR5, UR4, 0x18 ;  /* 0x0000000405047291 */ /* 0x001fce000f8ec0ff */
[----:B------:R-:W0:Y:S02]  /*1040*/  LDC.64 R14, c[0x0][0x398] ;  /* 0x0000e600ff0e7b82 */ /* 0x000e240000000a00 */
[----:B------:R-:W3:Y:S03]  /*1050*/  LDS R0, [UR4] ;  /* 0x00000004ff007984 */ /* 0x000ee60008000800 */
.L_x_22:
[----:B-1----:R-:W-:-:S04]  /*1060*/  IMAD.WIDE R20, R19, 0x10, R2 ;  /* 0x0000001013147825 */ /* 0x002fc800078e0202 */
[C---:B0-----:R-:W-:Y:S02]  /*1070*/  IMAD.WIDE R4, R19.reuse, 0x10, R14 ;  /* 0x0000001013047825 */ /* 0x041fe400078e020e */
[----:B------:R-:W3:Y:S02]  /*1080*/  LDG.E R21, desc[UR8][R20.64+0xc] ;  /* 0x00000c0814157981 */ /* 0x000ee4000c1e1900 */
[----:B--2-4-:R-:W-:Y:S02]  /*1090*/  IMAD.WIDE R16, R19, 0x10, R12 ;  /* 0x0000001013107825 */ /* 0x014fe400078e020c */
[----:B------:R-:W2:Y:S04]  /*10a0*/  LDG.E.128 R4, desc[UR8][R4.64] ;  /* 0x0000000804047981 */ /* 0x000ea8000c1e1d00 */
[----:B------:R-:W2:Y:S01]  /*10b0*/  LDG.E.128 R8, desc[UR8][R16.64] ;  /* 0x0000000810087981 */ /* 0x000ea2000c1e1d00 */
[----:B------:R-:W-:-:S05]  /*10c0*/  IMAD.IADD R19, R18, 0x1, R19 ;  /* 0x0000000112137824 */ /* 0x000fca00078e0213 */
[----:B------:R-:W-:Y:S01]  /*10d0*/  ISETP.GE.AND P0, PT, R19, UR6, PT ;  /* 0x0000000613007c0c */ /* 0x000fe2000bf06270 */
[----:B---3--:R-:W-:-:S04]  /*10e0*/  FMUL R23, R0, R21 ;  /* 0x0000001500177220 */ /* 0x008fc80000400000 */
[C---:B--2---:R-:W-:Y:S01]  /*10f0*/  FFMA R8, R23.reuse, R4, R8 ;  /* 0x0000000417087223 */ /* 0x044fe20000000008 */
[C---:B------:R-:W-:Y:S01]  /*1100*/  FFMA R9, R23.reuse, R5, R9 ;  /* 0x0000000517097223 */ /* 0x040fe20000000009 */
[----:B------:R-:W-:-:S05]  /*1110*/  FFMA R10, R23, R6, R10 ;  /* 0x00000006170a7223 */ /* 0x000fca000000000a */
[----:B------:R4:W-:Y:S01]  /*1120*/  STG.E.128 desc[UR8][R16.64], R8 ;  /* 0x0000000810007986 */ /* 0x0009e2000c101d08 */
[----:B------:R-:W-:Y:S05]  /*1130*/  @!P0 BRA `(.L_x_22) ;  /* 0xfffffffc00c88947 */ /* 0x000fea000383ffff */
[----:B------:R-:W-:Y:S05]  /*1140*/  EXIT ;  /* 0x000000000000794d */ /* 0x000fea0003800000 */
        .weak           $__internal_0_$__cuda_sm3x_div_rn_noftz_f32_slowpath
        .type           $__internal_0_$__cuda_sm3x_div_rn_noftz_f32_slowpath,@function
        .size           $__internal_0_$__cuda_sm3x_div_rn_noftz_f32_slowpath,(.L_x_45 - $__internal_0_$__cuda_sm3x_div_rn_noftz_f32_slowpath)
$__internal_0_$__cuda_sm3x_div_rn_noftz_f32_slowpath:
[----:B------:R-:W-:Y:S01]  /*1150*/  SHF.R.U32.HI R7, RZ, 0x17, R3 ;  /* 0x00000017ff077819 */ /* 0x000fe20000011603 */
[----:B------:R-:W-:Y:S01]  /*1160*/  BSSY.RECONVERGENT B3, `(.L_x_23) ;  /* 0x0000062000037945 */ /* 0x000fe20003800200 */
[----:B------:R-:W-:Y:S02]  /*1170*/  SHF.R.U32.HI R6, RZ, 0x17, R0 ;  /* 0x00000017ff067819 */ /* 0x000fe40000011600 */
[----:B------:R-:W-:Y:S02]  /*1180*/  LOP3.LUT R12, R7, 0xff, RZ, 0xc0, !PT ;  /* 0x000000ff070c7812 */ /* 0x000fe400078ec0ff */
[----:B------:R-:W-:Y:S02]  /*1190*/  LOP3.LUT R10, R6, 0xff, RZ, 0xc0, !PT ;  /* 0x000000ff060a7812 */ /* 0x000fe400078ec0ff */
[----:B------:R-:W-:Y:S02]  /*11a0*/  IADD3 R8, PT, PT, R12, -0x1, RZ ;  /* 0xffffffff0c087810 */ /* 0x000fe40007ffe0ff */
[----:B------:R-:W-:-:S02]  /*11b0*/  IADD3 R7, PT, PT, R10, -0x1, RZ ;  /* 0xffffffff0a077810 */ /* 0x000fc40007ffe0ff */
[----:B------:R-:W-:-:S04]  /*11c0*/  ISETP.GT.U32.AND P0, PT, R8, 0xfd, PT ;  /* 0x000000fd0800780c */ /* 0x000fc80003f04070 */
[----:B------:R-:W-:-:S13]  /*11d0*/  ISETP.GT.U32.OR P0, PT, R7, 0xfd, P0 ;  /* 0x000000fd0700780c */ /* 0x000fda0000704470 */
[----:B------:R-:W-:Y:S01]  /*11e0*/  @!P0 IMAD.MOV.U32 R6, RZ, RZ, RZ ;  /* 0x000000ffff068224 */ /* 0x000fe200078e00ff */
[----:B------:R-:W-:Y:S06]  /*11f0*/  @!P0 BRA `(.L_x_24) ;  /* 0x00000000005c8947 */ /* 0x000fec0003800000 */
[----:B------:R-:W-:Y:S02]  /*1200*/  FSETP.GTU.FTZ.AND P0, PT, |R0|, +INF , PT ;  /* 0x7f8000000000780b */ /* 0x000fe40003f1c200 */
[----:B------:R-:W-:-:S04]  /*1210*/  FSETP.GTU.FTZ.AND P1, PT, |R3|, +INF , PT ;  /* 0x7f8000000300780b */ /* 0x000fc80003f3c200 */
[----:B------:R-:W-:-:S13]  /*1220*/  PLOP3.LUT P0, PT, P0, P1, PT, 0xf8, 0x8f ;  /* 0x00000000008f781c */ /* 0x000fda0000703f70 */
[----:B------:R-:W-:Y:S05]  /*1230*/  @P0 BRA `(.L_x_25) ;  /* 0x00000004004c0947 */ /* 0x000fea0003800000 */
[----:B------:R-:W-:-:S13]  /*1240*/  LOP3.LUT P0, RZ, R3, 0x7fffffff, R0, 0xc8, !PT ;  /* 0x7fffffff03ff7812 */ /* 0x000fda000780c800 */
[----:B------:R-:W-:Y:S05]  /*1250*/  @!P0 BRA `(.L_x_26) ;  /* 0x00000004003c8947 */ /* 0x000fea0003800000 */
[C---:B------:R-:W-:Y:S02]  /*1260*/  FSETP.NEU.FTZ.AND P2, PT, |R0|.reuse, +INF , PT ;  /* 0x7f8000000000780b */ /* 0x040fe40003f5d200 */
[----:B------:R-:W-:Y:S02]  /*1270*/  FSETP.NEU.FTZ.AND P1, PT, |R3|, +INF , PT ;  /* 0x7f8000000300780b */ /* 0x000fe40003f3d200 */
[----:B------:R-:W-:-:S11]  /*1280*/  FSETP.NEU.FTZ.AND P0, PT, |R0|, +INF , PT ;  /* 0x7f8000000000780b */ /* 0x000fd60003f1d200 */
[----:B------:R-:W-:Y:S05]  /*1290*/  @!P1 BRA !P2, `(.L_x_26) ;  /* 0x00000004002c9947 */ /* 0x000fea0005000000 */
[----:B------:R-:W-:-:S04]  /*12a0*/  LOP3.LUT P2, RZ, R0, 0x7fffffff, RZ, 0xc0, !PT ;  /* 0x7fffffff00ff7812 */ /* 0x000fc8000784c0ff */
[----:B------:R-:W-:-:S13]  /*12b0*/  PLOP3.LUT P1, PT, P1, P2, PT, 0x2f, 0xf2 ;  /* 0x0000000000f2781c */ /* 0x000fda0000f24577 */
[----:B------:R-:W-:Y:S05]  /*12c0*/  @P1 BRA `(.L_x_27) ;  /* 0x0000000400181947 */ /* 0x000fea0003800000 */
[----:B------:R-:W-:-:S04]  /*12d0*/  LOP3.LUT P1, RZ, R3, 0x7fffffff, RZ, 0xc0, !PT ;  /* 0x7fffffff03ff7812 */ /* 0x000fc8000782c0ff */
[----:B------:R-:W-:-:S13]  /*12e0*/  PLOP3.LUT P0, PT, P0, P1, PT, 0x2f, 0xf2 ;  /* 0x0000000000f2781c */ /* 0x000fda0000702577 */
[----:B------:R-:W-:Y:S05]  /*12f0*/  @P0 BRA `(.L_x_28) ;  /* 0x0000000400000947 */ /* 0x000fea0003800000 */
[----:B------:R-:W-:Y:S02]  /*1300*/  ISETP.GE.AND P0, PT, R7, RZ, PT ;  /* 0x000000ff0700720c */ /* 0x000fe40003f06270 */
[----:B------:R-:W-:-:S11]  /*1310*/  ISETP.GE.AND P1, PT, R8, RZ, PT ;  /* 0x000000ff0800720c */ /* 0x000fd60003f26270 */
[----:B------:R-:W-:Y:S01]  /*1320*/  @P0 MOV R6, RZ ;  /* 0x000000ff00060202 */ /* 0x000fe20000000f00 */
[----:B------:R-:W-:Y:S01]  /*1330*/  @!P0 FFMA R0, R0, 1.84467440737095516160e+19, RZ ;  /* 0x5f80000000008823 */ /* 0x000fe200000000ff */
[----:B------:R-:W-:Y:S01]  /*1340*/  @!P0 MOV R6, 0xffffffc0 ;  /* 0xffffffc000068802 */ /* 0x000fe20000000f00 */
[----:B------:R-:W-:-:S04]  /*1350*/  @!P1 FFMA R3, R3, 1.84467440737095516160e+19, RZ ;  /* 0x5f80000003039823 */ /* 0x000fc800000000ff */
[----:B------:R-:W-:-:S07]  /*1360*/  @!P1 VIADD R6, R6, 0x40 ;  /* 0x0000004006069836 */ /* 0x000fce0000000000 */
.L_x_24:
[----:B------:R-:W-:Y:S01]  /*1370*/  LEA R8, R12, 0xc0800000, 0x17 ;  /* 0xc08000000c087811 */ /* 0x000fe200078eb8ff */
[----:B------:R-:W-:Y:S03]  /*1380*/  BSSY.RECONVERGENT B4, `(.L_x_29) ;  /* 0x0000036000047945 */ /* 0x000fe60003800200 */
[----:B------:R-:W-:Y:S02]  /*1390*/  IADD3 R8, PT, PT, -R8, R3, RZ ;  /* 0x0000000308087210 */ /* 0x000fe40007ffe1ff */
[----:B------:R-:W-:Y:S02]  /*13a0*/  IADD3 R3, PT, PT, R10, -0x7f, RZ ;  /* 0xffffff810a037810 */ /* 0x000fe40007ffe0ff */
[----:B------:R-:W0:Y:S01]  /*13b0*/  MUFU.RCP R7, R8 ;  /* 0x0000000800077308 */ /* 0x000e220000001000 */
[----:B------:R-:W-:Y:S02]  /*13c0*/  FADD.FTZ R9, -R8, -RZ ;  /* 0x800000ff08097221 */ /* 0x000fe40000010100 */
[----:B------:R-:W-:-:S02]  /*13d0*/  IMAD R0, R3, -0x800000, R0 ;  /* 0xff80000003007824 */ /* 0x000fc400078e0200 */
[----:B0-----:R-:W-:-:S04]  /*13e0*/  FFMA R10, R7, R9, 1 ;  /* 0x3f800000070a7423 */ /* 0x001fc80000000009 */
[----:B------:R-:W-:-:S04]  /*13f0*/  FFMA R14, R7, R10, R7 ;  /* 0x0000000a070e7223 */ /* 0x000fc80000000007 */
[----:B------:R-:W-:-:S04]  /*1400*/  FFMA R7, R0, R14, RZ ;  /* 0x0000000e00077223 */ /* 0x000fc800000000ff */
[----:B------:R-:W-:-:S04]  /*1410*/  FFMA R10, R9, R7, R0 ;  /* 0x00000007090a7223 */ /* 0x000fc80000000000 */
[----:B------:R-:W-:Y:S01]  /*1420*/  FFMA R11, R14, R10, R7 ;  /* 0x0000000a0e0b7223 */ /* 0x000fe20000000007 */
[----:B------:R-:W-:-:S03]  /*1430*/  IADD3 R7, PT, PT, R3, 0x7f, -R12 ;  /* 0x0000007f03077810 */ /* 0x000fc60007ffe80c */
[----:B------:R-:W-:Y:S02]  /*1440*/  FFMA R10, R9, R11, R0 ;  /* 0x0000000b090a7223 */ /* 0x000fe40000000000 */
[----:B------:R-:W-:Y:S02]  /*1450*/  IMAD.IADD R7, R7, 0x1, R6 ;  /* 0x0000000107077824 */ /* 0x000fe400078e0206 */
[----:B------:R-:W-:-:S05]  /*1460*/  FFMA R0, R14, R10, R11 ;  /* 0x0000000a0e007223 */ /* 0x000fca000000000b */
[----:B------:R-:W-:-:S04]  /*1470*/  SHF.R.U32.HI R3, RZ, 0x17, R0 ;  /* 0x00000017ff037819 */ /* 0x000fc80000011600 */
[----:B------:R-:W-:-:S04]  /*1480*/  LOP3.LUT R3, R3, 0xff, RZ, 0xc0, !PT ;  /* 0x000000ff03037812 */ /* 0x000fc800078ec0ff */
[----:B------:R-:W-:-:S04]  /*1490*/  IADD3 R9, PT, PT, R3, R7, RZ ;  /* 0x0000000703097210 */ /* 0x000fc80007ffe0ff */
[----:B------:R-:W-:-:S04]  /*14a0*/  IADD3 R3, PT, PT, R9, -0x1, RZ ;  /* 0xffffffff09037810 */ /* 0x000fc80007ffe0ff */
[----:B------:R-:W-:-:S13]  /*14b0*/  ISETP.GE.U32.AND P0, PT, R3, 0xfe, PT ;  /* 0x000000fe0300780c */ /* 0x000fda0003f06070 */
[----:B------:R-:W-:Y:S05]  /*14c0*/  @!P0 BRA `(.L_x_30) ;  /* 0x0000000000808947 */ /* 0x000fea0003800000 */
[----:B------:R-:W-:-:S13]  /*14d0*/  ISETP.GT.AND P0, PT, R9, 0xfe, PT ;  /* 0x000000fe0900780c */ /* 0x000fda0003f04270 */
[----:B------:R-:W-:Y:S05]  /*14e0*/  @P0 BRA `(.L_x_31) ;  /* 0x00000000006c0947 */ /* 0x000fea0003800000 */
[----:B------:R-:W-:-:S13]  /*14f0*/  ISETP.GE.AND P0, PT, R9, 0x1, PT ;  /* 0x000000010900780c */ /* 0x000fda0003f06270 */
[----:B------:R-:W-:Y:S05]  /*1500*/  @P0 BRA `(.L_x_32) ;  /* 0x0000000000740947 */ /* 0x000fea0003800000 */
[----:B------:R-:W-:Y:S02]  /*1510*/  ISETP.GE.AND P0, PT, R9, -0x18, PT ;  /* 0xffffffe80900780c */ /* 0x000fe40003f06270 */
[----:B------:R-:W-:-:S11]  /*1520*/  LOP3.LUT R0, R0, 0x80000000, RZ, 0xc0, !PT ;  /* 0x8000000000007812 */ /* 0x000fd600078ec0ff */
[----:B------:R-:W-:Y:S05]  /*1530*/  @!P0 BRA `(.L_x_32) ;  /* 0x0000000000688947 */ /* 0x000fea0003800000 */
[CCC-:B------:R-:W-:Y:S01]  /*1540*/  FFMA.RZ R3, R14.reuse, R10.reuse, R11.reuse ;  /* 0x0000000a0e037223 */ /* 0x1c0fe2000000c00b */
[C---:B------:R-:W-:Y:S02]  /*1550*/  VIADD R8, R9.reuse, 0x20 ;  /* 0x0000002009087836 */ /* 0x040fe40000000000 */
[CCC-:B------:R-:W-:Y:S01]  /*1560*/  FFMA.RM R6, R14.reuse, R10.reuse, R11.reuse ;  /* 0x0000000a0e067223 */ /* 0x1c0fe2000000400b */
[----:B------:R-:W-:Y:S02]  /*1570*/  ISETP.NE.AND P2, PT, R9, RZ, PT ;  /* 0x000000ff0900720c */ /* 0x000fe40003f45270 */
[----:B------:R-:W-:Y:S01]  /*1580*/  LOP3.LUT R7, R3, 0x7fffff, RZ, 0xc0, !PT ;  /* 0x007fffff03077812 */ /* 0x000fe200078ec0ff */
[----:B------:R-:W-:Y:S01]  /*1590*/  FFMA.RP R3, R14, R10, R11 ;  /* 0x0000000a0e037223 */ /* 0x000fe2000000800b */
[----:B------:R-:W-:Y:S02]  /*15a0*/  ISETP.NE.AND P1, PT, R9, RZ, PT ;  /* 0x000000ff0900720c */ /* 0x000fe40003f25270 */
[----:B------:R-:W-:-:S02]  /*15b0*/  LOP3.LUT R7, R7, 0x800000, RZ, 0xfc, !PT ;  /* 0x0080000007077812 */ /* 0x000fc400078efcff */
[----:B------:R-:W-:Y:S02]  /*15c0*/  IADD3 R9, PT, PT, -R9, RZ, RZ ;  /* 0x000000ff09097210 */ /* 0x000fe40007ffe1ff */
[----:B------:R-:W-:Y:S02]  /*15d0*/  SHF.L.U32 R8, R7, R8, RZ ;  /* 0x0000000807087219 */ /* 0x000fe400000006ff */
[----:B------:R-:W-:Y:S02]  /*15e0*/  FSETP.NEU.FTZ.AND P0, PT, R3, R6, PT ;  /* 0x000000060300720b */ /* 0x000fe40003f1d000 */
[----:B------:R-:W-:Y:S02]  /*15f0*/  SEL R6, R9, RZ, P2 ;  /* 0x000000ff09067207 */ /* 0x000fe40001000000 */
[----:B------:R-:W-:Y:S02]  /*1600*/  ISETP.NE.AND P1, PT, R8, RZ, P1 ;  /* 0x000000ff0800720c */ /* 0x000fe40000f25270 */
[----:B------:R-:W-:-:S02]  /*1610*/  SHF.R.U32.HI R6, RZ, R6, R7 ;  /* 0x00000006ff067219 */ /* 0x000fc40000011607 */
[----:B------:R-:W-:Y:S02]  /*1620*/  PLOP3.LUT P0, PT, P0, P1, PT, 0xf8, 0x8f ;  /* 0x00000000008f781c */ /* 0x000fe40000703f70 */
[----:B------:R-:W-:Y:S02]  /*1630*/  SHF.R.U32.HI R8, RZ, 0x1, R6 ;  /* 0x00000001ff087819 */ /* 0x000fe40000011606 */
[----:B------:R-:W-:-:S04]  /*1640*/  SEL R3, RZ, 0x1, !P0 ;  /* 0x00000001ff037807 */ /* 0x000fc80004000000 */
[----:B------:R-:W-:-:S04]  /*1650*/  LOP3.LUT R3, R3, 0x1, R8, 0xf8, !PT ;  /* 0x0000000103037812 */ /* 0x000fc800078ef808 */
[----:B------:R-:W-:-:S04]  /*1660*/  LOP3.LUT R3, R3, R6, RZ, 0xc0, !PT ;  /* 0x0000000603037212 */ /* 0x000fc800078ec0ff */
[----:B------:R-:W-:-:S04]  /*1670*/  IADD3 R3, PT, PT, R8, R3, RZ ;  /* 0x0000000308037210 */ /* 0x000fc80007ffe0ff */
[----:B------:R-:W-:Y:S01]  /*1680*/  LOP3.LUT R0, R3, R0, RZ, 0xfc, !PT ;  /* 0x0000000003007212 */ /* 0x000fe200078efcff */
[----:B------:R-:W-:Y:S06]  /*1690*/  BRA `(.L_x_32) ;  /* 0x0000000000107947 */ /* 0x000fec0003800000 */
.L_x_31:
[----:B------:R-:W-:-:S04]  /*16a0*/  LOP3.LUT R0, R0, 0x80000000, RZ, 0xc0, !PT ;  /* 0x8000000000007812 */ /* 0x000fc800078ec0ff */
[----:B------:R-:W-:Y:S01]  /*16b0*/  LOP3.LUT R0, R0, 0x7f800000, RZ, 0xfc, !PT ;  /* 0x7f80000000007812 */ /* 0x000fe200078efcff */
[----:B------:R-:W-:Y:S06]  /*16c0*/  BRA `(.L_x_32) ;  /* 0x0000000000047947 */ /* 0x000fec0003800000 */
.L_x_30:
[----:B------:R-:W-:-:S07]  /*16d0*/  IMAD R0, R7, 0x800000, R0 ;  /* 0x0080000007007824 */ /* 0x000fce00078e0200 */
.L_x_32:
[----:B------:R-:W-:Y:S05]  /*16e0*/  BSYNC.RECONVERGENT B4 ;  /* 0x0000000000047941 */ /* 0x000fea0003800200 */
.L_x_29:
[----:B------:R-:W-:Y:S05]  /*16f0*/  BRA `(.L_x_33) ;  /* 0x0000000000207947 */ /* 0x000fea0003800000 */
.L_x_28:
[----:B------:R-:W-:-:S04]  /*1700*/  LOP3.LUT R0, R3, 0x80000000, R0, 0x48, !PT ;  /* 0x8000000003007812 */ /* 0x000fc800078e4800 */
[----:B------:R-:W-:Y:S01]  /*1710*/  LOP3.LUT R0, R0, 0x7f800000, RZ, 0xfc, !PT ;  /* 0x7f80000000007812 */ /* 0x000fe200078efcff */
[----:B------:R-:W-:Y:S06]  /*1720*/  BRA `(.L_x_33) ;  /* 0x0000000000147947 */ /* 0x000fec0003800000 */
.L_x_27:
[----:B------:R-:W-:Y:S01]  /*1730*/  LOP3.LUT R0, R3, 0x80000000, R0, 0x48, !PT ;  /* 0x8000000003007812 */ /* 0x000fe200078e4800 */
[----:B------:R-:W-:Y:S06]  /*1740*/  BRA `(.L_x_33) ;  /* 0x00000000000c7947 */ /* 0x000fec0003800000 */
.L_x_26:
[----:B------:R-:W0:Y:S01]  /*1750*/  MUFU.RSQ R0, -QNAN ;  /* 0xffc0000000007908 */ /* 0x000e220000001400 */
[----:B------:R-:W-:Y:S05]  /*1760*/  BRA `(.L_x_33) ;  /* 0x0000000000047947 */ /* 0x000fea0003800000 */
.L_x_25:
[----:B------:R-:W-:-:S07]  /*1770*/  FADD.FTZ R0, R0, R3 ;  /* 0x0000000300007221 */ /* 0x000fce0000010000 */
.L_x_33:
[----:B------:R-:W-:Y:S05]  /*1780*/  BSYNC.RECONVERGENT B3 ;  /* 0x0000000000037941 */ /* 0x000fea0003800200 */
.L_x_23:
[----:B------:R-:W-:Y:S01]  /*1790*/  HFMA2 R7, -RZ, RZ, 0, 0 ;  /* 0x00000000ff077431 */ /* 0x000fe200000001ff */
[----:B------:R-:W-:-:S04]  /*17a0*/  MOV R6, R4 ;  /* 0x0000000400067202 */ /* 0x000fc80000000f00 */
[----:B0-----:R-:W-:Y:S05]  /*17b0*/  RET.REL.NODEC R6 `(kNMLQuadraticMinimize2_kernel) ;  /* 0xffffffe806107950 */ /* 0x001fea0003c3ffff */
.L_x_34:
[----:B------:R-:W-:-:S00]  /*17c0*/  BRA `(.L_x_34) ;  /* 0xfffffffc00fc7947 */ /* 0x000fc0000383ffff */
[----:B------:R-:W-:-:S00]  /*17d0*/  NOP ;  /* 0x0000000000007918 */ /* 0x000fc00000000000 */
        /* <DEDUP_REMOVED lines=10> */
.L_x_45:


//--------------------- .text.kNMLQuadraticMinimize1_kernel --------------------------
	.section	.text.kNMLQuadraticMinimize1_kernel,"ax",@progbits
	.align	128
        .global         kNMLQuadraticMinimize1_kernel
        .type           kNMLQuadraticMinimize1_kernel,@function
        .size           kNMLQuadraticMinimize1_kernel,(.L_x_47 - kNMLQuadraticMinimize1_kernel)
        .other          kNMLQuadraticMinimize1_kernel,@"STO_CUDA_ENTRY STV_DEFAULT"
kNMLQuadraticMinimize1_kernel:
.text.kNMLQuadraticMinimize1_kernel:
[----:B------:R-:W-:Y:S01]  /*0000*/  LDC R1, c[0x0][0x37c] ;  /* 0x0000df00ff017b82 */ /* 0x000fe20000000800 */
[----:B------:R-:W0:Y:S01]  /*0010*/  S2R R21, SR_TID.X ;  /* 0x0000000000157919 */ /* 0x000e220000002100 */
[----:B------:R-:W0:Y:S01]  /*0020*/  LDCU UR12, c[0x0][0x360] ;  /* 0x00006c00ff0c77ac */ /* 0x000e220008000800 */
[----:B------:R-:W-:Y:S01]  /*0030*/  BSSY.RECONVERGENT B0, `(.L_x_35) ;  /* 0x0000026000007945 */ /* 0x000fe20003800200 */
[----:B------:R-:W-:Y:S01]  /*0040*/  HFMA2 R20, -RZ, RZ, 0, 0 ;  /* 0x00000000ff147431 */ /* 0x000fe200000001ff */
[----:B------:R-:W0:Y:S01]  /*0050*/  S2R R0, SR_CTAID.X ;  /* 0x0000000000007919 */ /* 0x000e220000002500 */
[----:B------:R-:W1:Y:S01]  /*0060*/  LDCU UR6, c[0x0][0x380] ;  /* 0x00007000ff0677ac */ /* 0x000e620008000800 */
[----:B------:R-:W2:Y:S01]  /*0070*/  LDCU.64 UR10, c[0x0][0x358] ;  /* 0x00006b00ff0a77ac */ /* 0x000ea20008000a00 */
[----:B0-----:R-:W-:-:S05]  /*0080*/  IMAD R25, R0, UR12, R21 ;  /* 0x0000000c00197c24 */ /* 0x001fca000f8e0215 */
[----:B-1----:R-:W-:-:S13]  /*0090*/  ISETP.GE.AND P0, PT, R25, UR6, PT ;  /* 0x0000000619007c0c */ /* 0x002fda000bf06270 */
[----:B--2---:R-:W-:Y:S05]  /*00a0*/  @P0 BRA `(.L_x_36) ;  /* 0x0000000000780947 */ /* 0x004fea0003800000 */
[----:B------:R-:W0:Y:S01]  /*00b0*/  LDC R22, c[0x0][0x370] ;  /* 0x0000dc00ff167b82 */ /* 0x000e220000000800 */
[----:B------:R-:W-:-:S07]  /*00c0*/  MOV R20, RZ ;  /* 0x000000ff00147202 */ /* 0x000fce0000000f00 */
[----:B------:R-:W1:Y:S08]  /*00d0*/  LDC R23, c[0x0][0x384] ;  /* 0x0000e100ff177b82 */ /* 0x000e700000000800 */
[----:B------:R-:W2:Y:S08]  /*00e0*/  LDC.64 R10, c[0x0][0x388] ;  /* 0x0000e200ff0a7b82 */ /* 0x000eb00000000a00 */
[----:B------:R-:W3:Y:S01]  /*00f0*/  LDC.64 R8, c[0x0][0x390] ;  /* 0x0000e400ff087b82 */ /* 0x000ee20000000a00 */
[----:B0-----:R-:W-:-:S07]  /*0100*/  IMAD R22, R22, UR12, RZ ;  /* 0x0000000c16167c24 */ /* 0x001fce000f8e02ff */
[----:B------:R-:W0:Y:S02]  /*0110*/  LDC.64 R2, c[0x0][0x398] ;  /* 0x0000e600ff027b82 */ /* 0x000e240000000a00 */
.L_x_37:
[----:B0-----:R-:W-:-:S04]  /*0120*/  IMAD.WIDE R14, R25, 0x8, R2 ;  /* 0x00000008190e7825 */ /* 0x001fc800078e0202 */
[C---:B-1----:R-:W-:Y:S02]  /*0130*/  IMAD.WIDE R26, R23.reuse, 0x8, R14 ;  /* 0x00000008171a7825 */ /* 0x042fe400078e020e */
[----:B------:R-:W4:Y:S04]  /*0140*/  LDG.E.64 R14, desc[UR10][R14.64] ;  /* 0x0000000a0e0e7981 */ /* 0x000f28000c1e1b00 */
[----:B------:R-:W5:Y:S01]  /*0150*/  LDG.E.64 R12, desc[UR10][R26.64] ;  /* 0x0000000a1a0c7981 */ /* 0x000f62000c1e1b00 */
[----:B------:R-:W-:-:S06]  /*0160*/  IMAD.WIDE R16, R23, 0x8, R26 ;  /* 0x0000000817107825 */ /* 0x000fcc00078e021a */
[----:B------:R-:W5:Y:S01]  /*0170*/  LDG.E.64 R16, desc[UR10][R16.64] ;  /* 0x0000000a10107981 */ /* 0x000f62000c1e1b00 */
[----:B--2---:R-:W-:-:S06]  /*0180*/  IMAD.WIDE R4, R25, 0x10, R10 ;  /* 0x0000001019047825 */ /* 0x004fcc00078e020a */
[----:B------:R-:W2:Y:S01]  /*0190*/  LDG.E.128 R4, desc[UR10][R4.64] ;  /* 0x0000000a04047981 */ /* 0x000ea2000c1e1d00 */
[----:B---3--:R-:W-:-:S06]  /*01a0*/  IMAD.WIDE R18, R25, 0x10, R8 ;  /* 0x0000001019127825 */ /* 0x008fcc00078e0208 */
[----:B------:R-:W3:Y:S01]  /*01b0*/  LDG.E R19, desc[UR10][R18.64+0xc] ;  /* 0x00000c0a12137981 */ /* 0x000ee2000c1e1900 */
[----:B------:R-:W-:-:S04]  /*01c0*/  IADD3 R25, PT, PT, R22, R25, RZ ;  /* 0x0000001916197210 */ /* 0x000fc80007ffe0ff */
[----:B------:R-:W-:Y:S01]  /*01d0*/  ISETP.GE.AND P0, PT, R25, UR6, PT ;  /* 0x0000000619007c0c */ /* 0x000fe2000bf06270 */
[----:B----4-:R-:W2:Y:S08]  /*01e0*/  I2F.S64 R24, R14 ;  /* 0x0000000e00187312 */ /* 0x010eb00000301400 */
[----:B-----5:R-:W0:Y:S08]  /*01f0*/  I2F.S64 R12, R12 ;  /* 0x0000000c000c7312 */ /* 0x020e300000301400 */
[----:B------:R-:W1:Y:S01]  /*0200*/  I2F.S64 R28, R16 ;  /* 0x00000010001c7312 */ /* 0x000e620000301400 */
[----:B--2---:R-:W-:Y:S01]  /*0210*/  FMUL R7, R24, 2.3283064365386962891e-10 ;  /* 0x2f80000018077820 */ /* 0x004fe20000400000 */
[----:B0-----:R-:W-:-:S04]  /*0220*/  FMUL R26, R12, 2.3283064365386962891e-10 ;  /* 0x2f8000000c1a7820 */ /* 0x001fc80000400000 */
[----:B------:R-:W-:-:S04]  /*0230*/  FMUL R27, R5, R26 ;  /* 0x0000001a051b7220 */ /* 0x000fc80000400000 */
[----:B------:R-:W-:Y:S01]  /*0240*/  FFMA R7, R4, R7, R27 ;  /* 0x0000000704077223 */ /* 0x000fe2000000001b */
[----:B-1----:R-:W-:-:S04]  /*0250*/  FMUL R5, R28, 2.3283064365386962891e-10 ;  /* 0x2f8000001c057820 */ /* 0x002fc80000400000 */
[----:B------:R-:W-:-:S04]  /*0260*/  FFMA R5, R6, R5, R7 ;  /* 0x0000000506057223 */ /* 0x000fc80000000007 */
[----:B---3--:R-:W-:Y:S01]  /*0270*/  FFMA R20, -R19, R5, R20 ;  /* 0x0000000513147223 */ /* 0x008fe20000000114 */
[----:B------:R-:W-:Y:S06]  /*0280*/  @!P0 BRA `(.L_x_37) ;  /* 0xfffffffc00a48947 */ /* 0x000fec000383ffff */
.L_x_36:
[----:B------:R-:W-:Y:S05]  /*0290*/  BSYNC.RECONVERGENT B0 ;  /* 0x0000000000007941 */ /* 0x000fea0003800200 */
.L_x_35:
[----:B------:R-:W0:Y:S01]  /*02a0*/  S2UR UR5, SR_CgaCtaId ;  /* 0x00000000000579c3 */ /* 0x000e220000008800 */
[----:B------:R-:W-:Y:S01]  /*02b0*/  UMOV UR4, 0x400 ;  /* 0x0000040000047882 */ /* 0x000fe20000000000 */
[----:B------:R-:W-:Y:S01]  /*02c0*/  ISETP.NE.AND P0, PT, R21, RZ, PT ;  /* 0x000000ff1500720c */ /* 0x000fe20003f05270 */
[----:B0-----:R-:W-:-:S06]  /*02d0*/  ULEA UR5, UR5, UR4, 0x18 ;  /* 0x0000000405057291 */ /* 0x001fcc000f8ec0ff */
[----:B------:R-:W-:-:S05]  /*02e0*/  LEA R3, R21, UR5, 0x2 ;  /* 0x0000000515037c11 */ /* 0x000fca000f8e10ff */
[----:B------:R0:W-:Y:S01]  /*02f0*/  STS [R3], R20 ;  /* 0x0000001403007388 */ /* 0x0001e20000000800 */
[----:B------:R-:W-:Y:S06]  /*0300*/  BAR.SYNC.DEFER_BLOCKING 0x0 ;  /* 0x0000000000007b1d */ /* 0x000fec0000010000 */
[----:B------:R-:W-:Y:S05]  /*0310*/  @P0 EXIT ;  /* 0x000000000000094d */ /* 0x000fea0003800000 */
[----:B------:R-:W-:-:S09]  /*0320*/  UISETP.GE.U32.AND UP0, UPT, UR12, 0x2, UPT ;  /* 0x000000020c00788c */ /* 0x000fd2000bf06070 */
[----:B------:R-:W-:Y:S05]  /*0330*/  BRA.U !UP0, `(.L_x_38) ;  /* 0x0000000508547547 */ /* 0x000fea000b800000 */
[----:B------:R-:W-:Y:S02]  /*0340*/  UIADD3 UR4, UPT, UPT, UR12, -0x2, URZ ;  /* 0xfffffffe0c047890 */ /* 0x000fe4000fffe0ff */
[----:B------:R-:W-:Y:S02]  /*0350*/  UIADD3 UR6, UPT, UPT, UR12, -0x1, URZ ;  /* 0xffffffff0c067890 */ /* 0x000fe4000fffe0ff */
[----:B------:R-:W-:Y:S02]  /*0360*/  UISETP.GE.U32.AND UP0, UPT, UR4, 0xf, UPT ;  /* 0x0000000f0400788c */ /* 0x000fe4000bf06070 */
[----:B------:R-:W-:Y:S01]  /*0370*/  ULOP3.LUT UR8, UR6, 0xf, URZ, 0xc0, !UPT ;  /* 0x0000000f06087892 */ /* 0x000fe2000f8ec0ff */
[----:B------:R-:W-:-:S06]  /*0380*/  UMOV UR4, 0x1 ;  /* 0x0000000100047882 */ /* 0x000fcc0000000000 */
[----:B------:R-:W-:Y:S05]  /*0390*/  BRA.U !UP0, `(.L_x_39) ;  /* 0x00000001087c7547 */ /* 0x000fea000b800000 */
[----:B------:R-:W-:Y:S02]  /*03a0*/  ULOP3.LUT UR4, UR6, 0xfffffff0, URZ, 0xc0, !UPT ;  /* 0xfffffff006047892 */ /* 0x000fe4000f8ec0ff */
[----:B------:R-:W-:Y:S02]  /*03b0*/  UIADD3 UR9, UPT, UPT, UR5, 0x20, URZ ;  /* 0x0000002005097890 */ /* 0x000fe4000fffe0ff */
[----:B------:R-:W-:-:S03]  /*03c0*/  UIADD3 UR7, UPT, UPT, -UR4, URZ, URZ ;  /* 0x000000ff04077290 */ /* 0x000fc6000fffe1ff */
[----:B------:R-:W-:-:S09]  /*03d0*/  UMOV UR4, URZ ;  /* 0x000000ff00047c82 */ /* 0x000fd20008000000 */
.L_x_40:
[----:B------:R-:W1:Y:S01]  /*03e0*/  LDS.128 R12, [UR9+-0x20] ;  /* 0xffffe009ff0c7984 */ /* 0x000e620008000c00 */
[----:B------:R-:W-:Y:S02]  /*03f0*/  UIADD3 UR7, UPT, UPT, UR7, 0x10, URZ ;  /* 0x0000001007077890 */ /* 0x000fe4000fffe0ff */
[----:B------:R-:W-:Y:S01]  /*0400*/  UIADD3 UR4, UPT, UPT, UR4, 0x10, URZ ;  /* 0x0000001004047890 */ /* 0x000fe2000fffe0ff */
[----:B------:R-:W2:Y:S01]  /*0410*/  LDS.128 R4, [UR9+-0x10] ;  /* 0xfffff009ff047984 */ /* 0x000ea20008000c00 */
[----:B------:R-:W-:-:S03]  /*0420*/  UISETP.NE.AND UP0, UPT, UR7, URZ, UPT ;  /* 0x000000ff0700728c */ /* 0x000fc6000bf05270 */
[----:B------:R-:W3:Y:S04]  /*0430*/  LDS.128 R8, [UR9] ;  /* 0x00000009ff087984 */ /* 0x000ee80008000c00 */
[----:B------:R-:W4:Y:S04]  /*0440*/  LDS.128 R16, [UR9+0x10] ;  /* 0x00001009ff107984 */ /* 0x000f280008000c00 */
[----:B0-----:R-:W0:Y:S01]  /*0450*/  LDS R3, [UR9+0x20] ;  /* 0x00002009ff037984 */ /* 0x001e220008000800 */
[----:B------:R-:W-:Y:S01]  /*0460*/  UIADD3 UR9, UPT, UPT, UR9, 0x40, URZ ;  /* 0x0000004009097890 */ /* 0x000fe2000fffe0ff */
[----:B-1----:R-:W-:-:S04]  /*0470*/  FADD R13, R13, R20 ;  /* 0x000000140d0d7221 */ /* 0x002fc80000000000 */
[----:B------:R-:W-:-:S04]  /*0480*/  FADD R14, R13, R14 ;  /* 0x0000000e0d0e7221 */ /* 0x000fc80000000000 */
[----:B------:R-:W-:-:S04]  /*0490*/  FADD R15, R14, R15 ;  /* 0x0000000f0e0f7221 */ /* 0x000fc80000000000 */
[----:B--2---:R-:W-:-:S04]  /*04a0*/  FADD R4, R15, R4 ;  /* 0x000000040f047221 */ /* 0x004fc80000000000 */
[----:B------:R-:W-:-:S04]  /*04b0*/  FADD R5, R5, R4 ;  /* 0x0000000405057221 */ /* 0x000fc80000000000 */
[----:B------:R-:W-:-:S04]  /*04c0*/  FADD R6, R6, R5 ;  /* 0x0000000506067221 */ /* 0x000fc80000000000 */
[----:B------:R-:W-:-:S04]  /*04d0*/  FADD R7, R7, R6 ;  /* 0x0000000607077221 */ /* 0x000fc80000000000 */
[----:B---3--:R-:W-:-:S04]  /*04e0*/  FADD R8, R7, R8 ;  /* 0x0000000807087221 */ /* 0x008fc80000000000 */
[----:B------:R-:W-:-:S04]  /*04f0*/  FADD R9, R9, R8 ;  /* 0x0000000809097221 */ /* 0x000fc80000000000 */
[----:B------:R-:W-:-:S04]  /*0500*/  FADD R10, R10, R9 ;  /* 0x000000090a0a7221 */ /* 0x000fc80000000000 */
[----:B------:R-:W-:-:S04]  /*0510*/  FADD R11, R11, R10 ;  /* 0x0000000a0b0b7221 */ /* 0x000fc80000000000 */
[----:B----4-:R-:W-:-:S04]  /*0520*/  FADD R16, R11, R16 ;  /* 0x000000100b107221 */ /* 0x010fc80000000000 */
[----:B------:R-:W-:-:S04]  /*0530*/  FADD R17, R17, R16 ;  /* 0x0000001011117221 */ /* 0x000fc80000000000 */
[----:B------:R-:W-:-:S04]  /*0540*/  FADD R18, R18, R17 ;  /* 0x0000001112127221 */ /* 0x000fc80000000000 */
[----:B------:R-:W-:-:S04]  /*0550*/  FADD R18, R19, R18 ;  /* 0x0000001213127221 */ /* 0x000fc80000000000 */
[----:B0-----:R-:W-:Y:S01]  /*0560*/  FADD R20, R18, R3 ;  /* 0x0000000312147221 */ /* 0x001fe20000000000 */
[----:B------:R-:W-:Y:S06]  /*0570*/  BRA.U UP0, `(.L_x_40) ;  /* 0xfffffffd00987547 */ /* 0x000fec000b83ffff */
[----:B------:R-:W-:-:S12]  /*0580*/  UIADD3 UR4, UPT, UPT, UR4, 0x1, URZ ;  /* 0x0000000104047890 */ /* 0x000fd8000fffe0ff */
.L_x_39:
[----:B------:R-:W-:-:S09]  /*0590*/  UISETP.NE.AND UP0, UPT, UR8, URZ, UPT ;  /* 0x000000ff0800728c */ /* 0x000fd2000bf05270 */
[----:B------:R-:W-:Y:S05]  /*05a0*/  BRA.U !UP0, `(.L_x_38) ;  /* 0x0000000108b87547 */ /* 0x000fea000b800000 */
[----:B------:R-:W-:Y:S02]  /*05b0*/  UISETP.GE.U32.AND UP0, UPT, UR8, 0x8, UPT ;  /* 0x000000080800788c */ /* 0x000fe4000bf06070 */
[----:B------:R-:W-:-:S04]  /*05c0*/  ULOP3.LUT UR7, UR6, 0x7, URZ, 0xc0, !UPT ;  /* 0x0000000706077892 */ /* 0x000fc8000f8ec0ff */
[----:B------:R-:W-:-:S03]  /*05d0*/  UISETP.NE.AND UP1, UPT, UR7, URZ, UPT ;  /* 0x000000ff0700728c */ /* 0x000fc6000bf25270 */
[----:B------:R-:W-:Y:S08]  /*05e0*/  BRA.U !UP0, `(.L_x_41) ;  /* 0x0000000108487547 */ /* 0x000ff0000b800000 */
[----:B------:R-:W-:Y:S02]  /*05f0*/  ULEA UR8, UR4, UR5, 0x2 ;  /* 0x0000000504087291 */ /* 0x000fe4000f8e10ff */
[----:B------:R-:W-:-:S07]  /*0600*/  UIADD3 UR4, UPT, UPT, UR4, 0x8, URZ ;  /* 0x0000000804047890 */ /* 0x000fce000fffe0ff */
[----:B0-----:R-:W0:Y:S04]  /*0610*/  LDS R3, [UR8] ;  /* 0x00000008ff037984 */ /* 0x001e280008000800 */
[----:B------:R-:W1:Y:S04]  /*0620*/  LDS R2, [UR8+0x4] ;  /* 0x00000408ff027984 */ /* 0x000e680008000800 */
[----:B------:R-:W2:Y:S04]  /*0630*/  LDS R5, [UR8+0x8] ;  /* 0x00000808ff057984 */ /* 0x000ea80008000800 */
[----:B------:R-:W3:Y:S04]  /*0640*/  LDS R7, [UR8+0xc] ;  /* 0x00000c08ff077984 */ /* 0x000ee80008000800 */
[----:B------:R-:W4:Y:S04]  /*0650*/  LDS R9, [UR8+0x10] ;  /* 0x00001008ff097984 */ /* 0x000f280008000800 */
[----:B------:R-:W5:Y:S04]  /*0660*/  LDS R11, [UR8+0x14] ;  /* 0x00001408ff0b7984 */ /* 0x000f680008000800 */
[----:B------:R-:W5:Y:S04]  /*0670*/  LDS R13, [UR8+0x18] ;  /* 0x00001808ff0d7984 */ /* 0x000f680008000800 */
[----:B------:R-:W5:Y:S01]  /*0680*/  LDS R15, [UR8+0x1c] ;  /* 0x00001c08ff0f7984 */ /* 0x000f620008000800 */
[----:B0-----:R-:W-:-:S04]  /*0690*/  FADD R3, R20, R3 ;  /* 0x0000000314037221 */ /* 0x001fc80000000000 */
[----:B-1----:R-:W-:-:S04]  /*06a0*/  FADD R2, R3, R2 ;  /* 0x0000000203027221 */ /* 0x002fc80000000000 */
[----:B--2---:R-:W-:-:S04]  /*06b0*/  FADD R2, R2, R5 ;  /* 0x0000000502027221 */ /* 0x004fc80000000000 */
[----:B---3--:R-:W-:-:S04]  /*06c0*/  FADD R2, R2, R7 ;  /* 0x0000000702027221 */ /* 0x008fc80000000000 */
[----:B----4-:R-:W-:-:S04]  /*06d0*/  FADD R2, R2, R9 ;  /* 0x0000000902027221 */ /* 0x010fc80000000000 */
[----:B-----5:R-:W-:-:S04]  /*06e0*/  FADD R2, R2, R11 ;  /* 0x0000000b02027221 */ /* 0x020fc80000000000 */
[----:B------:R-:W-:-:S04]  /*06f0*/  FADD R2, R2, R13 ;  /* 0x0000000d02027221 */ /* 0x000fc80000000000 */
[----:B------:R-:W-:-:S07]  /*0700*/  FADD R20, R2, R15 ;  /* 0x0000000f02147221 */ /* 0x000fce0000000000 */
.L_x_41:
        /* <DEDUP_REMOVED lines=10> */
[----:B------:R-:W3:Y:S01]  /*07b0*/  LDS R7, [UR7+0xc] ;  /* 0x00000c07ff077984 */ /* 0x000ee20008000800 */
[----:B0-----:R-:W-:-:S04]  /*07c0*/  FADD R3, R20, R3 ;  /* 0x0000000314037221 */ /* 0x001fc80000000000 */
[----:B-1----:R-:W-:-:S04]  /*07d0*/  FADD R2, R3, R2 ;  /* 0x0000000203027221 */ /* 0x002fc80000000000 */
[----:B--2---:R-:W-:-:S04]  /*07e0*/  FADD R2, R2, R5 ;  /* 0x0000000502027221 */ /* 0x004fc80000000000 */
[----:B---3--:R-:W-:-:S07]  /*07f0*/  FADD R20, R2, R7 ;  /* 0x0000000702147221 */ /* 0x008fce0000000000 */
.L_x_42:
[----:B------:R-:W-:Y:S05]  /*0800*/  BRA.U !UP1, `(.L_x_38) ;  /* 0x0000000109207547 */ /* 0x000fea000b800000 */
[----:B------:R-:W-:Y:S02]  /*0810*/  ULEA UR4, UR4, UR5, 0x2 ;  /* 0x0000000504047291 */ /* 0x000fe4000f8e10ff */
[----:B------:R-:W-:-:S12]  /*0820*/  UIADD3 UR6, UPT, UPT, -UR6, URZ, URZ ;  /* 0x000000ff06067290 */ /* 0x000fd8000fffe1ff */
.L_x_43:
[----:B0-----:R-:W0:Y:S01]  /*0830*/  LDS R3, [UR4] ;  /* 0x00000004ff037984 */ /* 0x001e220008000800 */
[----:B------:R-:W-:Y:S02]  /*0840*/  UIADD3 UR6, UPT, UPT, UR6, 0x1, URZ ;  /* 0x0000000106067890 */ /* 0x000fe4000fffe0ff */
[----:B------:R-:W-:Y:S02]  /*0850*/  UIADD3 UR4, UPT, UPT, UR4, 0x4, URZ ;  /* 0x0000000404047890 */ /* 0x000fe4000fffe0ff */
[----:B------:R-:W-:Y:S01]  /*0860*/  UISETP.NE.AND UP0, UPT, UR6, URZ, UPT ;  /* 0x000000ff0600728c */ /* 0x000fe2000bf05270 */
[----:B0-----:R-:W-:-:S08]  /*0870*/  FADD R20, R3, R20 ;  /* 0x0000001403147221 */ /* 0x001fd00000000000 */
[----:B------:R-:W-:Y:S05]  /*0880*/  BRA.U UP0, `(.L_x_43) ;  /* 0xfffffffd00e87547 */ /* 0x000fea000b83ffff */
.L_x_38:
[----:B0-----:R-:W0:Y:S02]  /*0890*/  LDC.64 R2, c[0x0][0x3a0] ;  /* 0x0000e800ff027b82 */ /* 0x001e240000000a00 */
[----:B0-----:R-:W-:-:S05]  /*08a0*/  IMAD.WIDE.U32 R2, R0, 0x4, R2 ;  /* 0x0000000400027825 */ /* 0x001fca00078e0002 */
[----:B------:R-:W-:Y:S01]  /*08b0*/  STG.E desc[UR10][R2.64], R20 ;  /* 0x0000001402007986 */ /* 0x000fe2000c10190a */
[----:B------:R-:W-:Y:S05]  /*08c0*/  EXIT ;  /* 0x000000000000794d */ /* 0x000fea0003800000 */
.L_x_44:
        /* <DEDUP_REMOVED lines=11> */
.L_x_47:


//--------------------- .nv.shared.kNMLQuadraticMinimize2_kernel --------------------------
	.section	.nv.shared.kNMLQuadraticMinimize2_kernel,"aw",@nobits
	.sectionflags	@""
	.align	16
	.zero		1024


//--------------------- .nv.shared.reserved.0     --------------------------
	.section	.nv.shared.reserved.0,"aw",@nobits
	.weak		__nv_reservedSMEM_offset_0_alias
	.size		__nv_reservedSMEM_offset_0_alias, 0, 64
	.other		__nv_reservedSMEM_offset_0_alias,@"STO_CUDA_RESERVED_SHARED STV_DEFAULT"
__nv_reservedSMEM_offset_0_alias:
	.zero		0
	.zero		64


//--------------------- .nv.shared.kNMLQuadraticMinimize1_kernel --------------------------
	.section	.nv.shared.kNMLQuadraticMinimize1_kernel,"aw",@nobits
	.sectionflags	@""
	.align	16
	.zero		1024


//--------------------- .nv.constant0.kNMLQuadraticMinimize2_kernel --------------------------
	.section	.nv.constant0.kNMLQuadraticMinimize2_kernel,"a",@progbits
	.sectionflags	@""
	.align	4
.nv.constant0.kNMLQuadraticMinimize2_kernel:
	.zero		952


//--------------------- .nv.constant0.kNMLQuadraticMinimize1_kernel --------------------------
	.section	.nv.constant0.kNMLQuadraticMinimize1_kernel,"a",@progbits
	.sectionflags	@""
	.align	4
.nv.constant0.kNMLQuadraticMinimize1_kernel:
	.zero		936


//--------------------- SYMBOLS --------------------------

	.type		.nv.reservedSmem.offset0,@object
	.size		.nv.reservedSmem.offset0,0x4
	.type		.nv.reservedSmem.cap,@object
	.size		.nv.reservedSmem.cap,0x4
